//
// Generated by NVIDIA NVVM Compiler
//
// Compiler Build ID: CL-36424714
// Cuda compilation tools, release 13.0, V13.0.88
// Based on NVVM 20.0.0
//

.version 9.0
.target sm_100
.address_size 64

	// .globl	_Z3knnPfP6float2iiiiPii
.extern .shared .align 16 .b8 mPartial[];

.visible .entry _Z3knnPfP6float2iiiiPii(
	.param .u64 .ptr .align 1 _Z3knnPfP6float2iiiiPii_param_0,
	.param .u64 .ptr .align 1 _Z3knnPfP6float2iiiiPii_param_1,
	.param .u32 _Z3knnPfP6float2iiiiPii_param_2,
	.param .u32 _Z3knnPfP6float2iiiiPii_param_3,
	.param .u32 _Z3knnPfP6float2iiiiPii_param_4,
	.param .u32 _Z3knnPfP6float2iiiiPii_param_5,
	.param .u64 .ptr .align 1 _Z3knnPfP6float2iiiiPii_param_6,
	.param .u32 _Z3knnPfP6float2iiiiPii_param_7
)
{
	.local .align 16 .b8 	__local_depot0[640];
	.reg .b64 	%SP;
	.reg .b64 	%SPL;
	.reg .pred 	%p<87>;
	.reg .b32 	%r<377>;
	.reg .b32 	%f<418>;
	.reg .b64 	%rd<289>;

	mov.u64 	%SPL, __local_depot0;
	ld.param.u64 	%rd58, [_Z3knnPfP6float2iiiiPii_param_0];
	ld.param.u64 	%rd59, [_Z3knnPfP6float2iiiiPii_param_1];
	ld.param.u32 	%r132, [_Z3knnPfP6float2iiiiPii_param_2];
	ld.param.u32 	%r128, [_Z3knnPfP6float2iiiiPii_param_3];
	ld.param.u32 	%r129, [_Z3knnPfP6float2iiiiPii_param_4];
	ld.param.u32 	%r130, [_Z3knnPfP6float2iiiiPii_param_5];
	ld.param.u64 	%rd60, [_Z3knnPfP6float2iiiiPii_param_6];
	ld.param.u32 	%r131, [_Z3knnPfP6float2iiiiPii_param_7];
	cvta.to.global.u64 	%rd1, %rd58;
	cvta.to.global.u64 	%rd2, %rd59;
	cvta.to.global.u64 	%rd3, %rd60;
	add.u64 	%rd4, %SPL, 0;
	add.u64 	%rd5, %SPL, 0;
	add.u64 	%rd6, %SPL, 480;
	add.u64 	%rd7, %SPL, 400;
	mov.u32 	%r133, %tid.x;
	mov.u32 	%r134, %ctaid.x;
	mov.u32 	%r135, %ntid.x;
	mad.lo.s32 	%r1, %r134, %r135, %r133;
	add.s32 	%r2, %r1, %r128;
	setp.ge.s32 	%p1, %r2, %r132;
	@%p1 bra 	$L__BB0_113;
	mul.lo.s32 	%r137, %r2, %r129;
	mul.wide.s32 	%rd65, %r137, 4;
	add.s64 	%rd8, %rd1, %rd65;
	setp.lt.s32 	%p2, %r128, 1;
	mov.b32 	%r324, 0;
	mov.u32 	%r333, %r324;
	@%p2 bra 	$L__BB0_30;
	setp.gt.s32 	%p3, %r129, 0;
	@%p3 bra 	$L__BB0_6;
	mov.b32 	%r334, 0;
	mov.u32 	%r324, %r334;
$L__BB0_4:
	cvt.rn.f32.u32 	%f24, %r334;
	mov.f32 	%f23, 0f00000000;
	st.local.v2.f32 	[%rd5], {%f23, %f24};
	setp.ne.s32 	%p4, %r324, 0;
	@%p4 bra 	$L__BB0_48;
	st.local.v2.f32 	[%rd6], {%f23, %f24};
	mov.b32 	%r324, 1;
	bra.uni 	$L__BB0_55;
$L__BB0_6:
	and.b32  	%r3, %r129, 15;
	and.b32  	%r4, %r129, 7;
	and.b32  	%r5, %r129, 3;
	mov.b32 	%r323, 0;
	mov.u32 	%r324, %r323;
$L__BB0_7:
	setp.lt.u32 	%p11, %r129, 16;
	mul.lo.s32 	%r8, %r323, %r129;
	mov.f32 	%f409, 0f00000000;
	mov.b32 	%r330, 0;
	@%p11 bra 	$L__BB0_10;
	mov.f32 	%f409, 0f00000000;
	mov.b32 	%r325, 0;
$L__BB0_9:
	.pragma "nounroll";
	mul.wide.u32 	%rd68, %r325, 4;
	add.s64 	%rd69, %rd8, %rd68;
	ld.global.f32 	%f53, [%rd69];
	add.s32 	%r145, %r325, %r8;
	mul.wide.u32 	%rd70, %r145, 4;
	add.s64 	%rd71, %rd1, %rd70;
	ld.global.f32 	%f54, [%rd71];
	sub.f32 	%f55, %f53, %f54;
	fma.rn.f32 	%f56, %f55, %f55, %f409;
	ld.global.f32 	%f57, [%rd69+4];
	ld.global.f32 	%f58, [%rd71+4];
	sub.f32 	%f59, %f57, %f58;
	fma.rn.f32 	%f60, %f59, %f59, %f56;
	ld.global.f32 	%f61, [%rd69+8];
	ld.global.f32 	%f62, [%rd71+8];
	sub.f32 	%f63, %f61, %f62;
	fma.rn.f32 	%f64, %f63, %f63, %f60;
	ld.global.f32 	%f65, [%rd69+12];
	ld.global.f32 	%f66, [%rd71+12];
	sub.f32 	%f67, %f65, %f66;
	fma.rn.f32 	%f68, %f67, %f67, %f64;
	ld.global.f32 	%f69, [%rd69+16];
	ld.global.f32 	%f70, [%rd71+16];
	sub.f32 	%f71, %f69, %f70;
	fma.rn.f32 	%f72, %f71, %f71, %f68;
	ld.global.f32 	%f73, [%rd69+20];
	ld.global.f32 	%f74, [%rd71+20];
	sub.f32 	%f75, %f73, %f74;
	fma.rn.f32 	%f76, %f75, %f75, %f72;
	ld.global.f32 	%f77, [%rd69+24];
	ld.global.f32 	%f78, [%rd71+24];
	sub.f32 	%f79, %f77, %f78;
	fma.rn.f32 	%f80, %f79, %f79, %f76;
	ld.global.f32 	%f81, [%rd69+28];
	ld.global.f32 	%f82, [%rd71+28];
	sub.f32 	%f83, %f81, %f82;
	fma.rn.f32 	%f84, %f83, %f83, %f80;
	ld.global.f32 	%f85, [%rd69+32];
	ld.global.f32 	%f86, [%rd71+32];
	sub.f32 	%f87, %f85, %f86;
	fma.rn.f32 	%f88, %f87, %f87, %f84;
	ld.global.f32 	%f89, [%rd69+36];
	ld.global.f32 	%f90, [%rd71+36];
	sub.f32 	%f91, %f89, %f90;
	fma.rn.f32 	%f92, %f91, %f91, %f88;
	ld.global.f32 	%f93, [%rd69+40];
	ld.global.f32 	%f94, [%rd71+40];
	sub.f32 	%f95, %f93, %f94;
	fma.rn.f32 	%f96, %f95, %f95, %f92;
	ld.global.f32 	%f97, [%rd69+44];
	ld.global.f32 	%f98, [%rd71+44];
	sub.f32 	%f99, %f97, %f98;
	fma.rn.f32 	%f100, %f99, %f99, %f96;
	ld.global.f32 	%f101, [%rd69+48];
	ld.global.f32 	%f102, [%rd71+48];
	sub.f32 	%f103, %f101, %f102;
	fma.rn.f32 	%f104, %f103, %f103, %f100;
	ld.global.f32 	%f105, [%rd69+52];
	ld.global.f32 	%f106, [%rd71+52];
	sub.f32 	%f107, %f105, %f106;
	fma.rn.f32 	%f108, %f107, %f107, %f104;
	ld.global.f32 	%f109, [%rd69+56];
	ld.global.f32 	%f110, [%rd71+56];
	sub.f32 	%f111, %f109, %f110;
	fma.rn.f32 	%f112, %f111, %f111, %f108;
	ld.global.f32 	%f113, [%rd69+60];
	ld.global.f32 	%f114, [%rd71+60];
	sub.f32 	%f115, %f113, %f114;
	fma.rn.f32 	%f409, %f115, %f115, %f112;
	add.s32 	%r325, %r325, 16;
	and.b32  	%r330, %r129, 2147483632;
	setp.eq.s32 	%p12, %r325, %r330;
	@%p12 bra 	$L__BB0_10;
	bra.uni 	$L__BB0_9;
$L__BB0_10:
	setp.eq.s32 	%p13, %r3, 0;
	@%p13 bra 	$L__BB0_20;
	add.s32 	%r146, %r3, -1;
	setp.lt.u32 	%p14, %r146, 7;
	@%p14 bra 	$L__BB0_13;
	cvt.u64.u32 	%rd72, %r330;
	mul.wide.u32 	%rd73, %r330, 4;
	add.s64 	%rd74, %rd8, %rd73;
	ld.global.f32 	%f117, [%rd74];
	add.s32 	%r147, %r330, %r8;
	mul.wide.u32 	%rd75, %r147, 4;
	add.s64 	%rd76, %rd1, %rd75;
	ld.global.f32 	%f118, [%rd76];
	sub.f32 	%f119, %f117, %f118;
	fma.rn.f32 	%f120, %f119, %f119, %f409;
	ld.global.f32 	%f121, [%rd74+4];
	cvt.u64.u32 	%rd77, %r8;
	add.s64 	%rd78, %rd72, %rd77;
	shl.b64 	%rd79, %rd78, 2;
	add.s64 	%rd80, %rd1, %rd79;
	ld.global.f32 	%f122, [%rd80+4];
	sub.f32 	%f123, %f121, %f122;
	fma.rn.f32 	%f124, %f123, %f123, %f120;
	ld.global.f32 	%f125, [%rd74+8];
	ld.global.f32 	%f126, [%rd80+8];
	sub.f32 	%f127, %f125, %f126;
	fma.rn.f32 	%f128, %f127, %f127, %f124;
	ld.global.f32 	%f129, [%rd74+12];
	ld.global.f32 	%f130, [%rd80+12];
	sub.f32 	%f131, %f129, %f130;
	fma.rn.f32 	%f132, %f131, %f131, %f128;
	ld.global.f32 	%f133, [%rd74+16];
	ld.global.f32 	%f134, [%rd80+16];
	sub.f32 	%f135, %f133, %f134;
	fma.rn.f32 	%f136, %f135, %f135, %f132;
	ld.global.f32 	%f137, [%rd74+20];
	ld.global.f32 	%f138, [%rd80+20];
	sub.f32 	%f139, %f137, %f138;
	fma.rn.f32 	%f140, %f139, %f139, %f136;
	ld.global.f32 	%f141, [%rd74+24];
	ld.global.f32 	%f142, [%rd80+24];
	sub.f32 	%f143, %f141, %f142;
	fma.rn.f32 	%f144, %f143, %f143, %f140;
	ld.global.f32 	%f145, [%rd74+28];
	ld.global.f32 	%f146, [%rd80+28];
	sub.f32 	%f147, %f145, %f146;
	fma.rn.f32 	%f409, %f147, %f147, %f144;
	add.s32 	%r330, %r330, 8;
$L__BB0_13:
	setp.eq.s32 	%p15, %r4, 0;
	@%p15 bra 	$L__BB0_20;
	add.s32 	%r148, %r4, -1;
	setp.lt.u32 	%p16, %r148, 3;
	@%p16 bra 	$L__BB0_16;
	cvt.u64.u32 	%rd81, %r330;
	mul.wide.u32 	%rd82, %r330, 4;
	add.s64 	%rd83, %rd8, %rd82;
	ld.global.f32 	%f149, [%rd83];
	add.s32 	%r149, %r330, %r8;
	mul.wide.u32 	%rd84, %r149, 4;
	add.s64 	%rd85, %rd1, %rd84;
	ld.global.f32 	%f150, [%rd85];
	sub.f32 	%f151, %f149, %f150;
	fma.rn.f32 	%f152, %f151, %f151, %f409;
	ld.global.f32 	%f153, [%rd83+4];
	cvt.u64.u32 	%rd86, %r8;
	add.s64 	%rd87, %rd81, %rd86;
	shl.b64 	%rd88, %rd87, 2;
	add.s64 	%rd89, %rd1, %rd88;
	ld.global.f32 	%f154, [%rd89+4];
	sub.f32 	%f155, %f153, %f154;
	fma.rn.f32 	%f156, %f155, %f155, %f152;
	ld.global.f32 	%f157, [%rd83+8];
	ld.global.f32 	%f158, [%rd89+8];
	sub.f32 	%f159, %f157, %f158;
	fma.rn.f32 	%f160, %f159, %f159, %f156;
	ld.global.f32 	%f161, [%rd83+12];
	ld.global.f32 	%f162, [%rd89+12];
	sub.f32 	%f163, %f161, %f162;
	fma.rn.f32 	%f409, %f163, %f163, %f160;
	add.s32 	%r330, %r330, 4;
$L__BB0_16:
	setp.eq.s32 	%p17, %r5, 0;
	@%p17 bra 	$L__BB0_20;
	setp.eq.s32 	%p18, %r5, 1;
	cvt.u64.u32 	%rd13, %r330;
	mul.wide.u32 	%rd90, %r330, 4;
	add.s64 	%rd14, %rd8, %rd90;
	ld.global.f32 	%f164, [%rd14];
	add.s32 	%r150, %r330, %r8;
	mul.wide.u32 	%rd91, %r150, 4;
	add.s64 	%rd92, %rd1, %rd91;
	ld.global.f32 	%f165, [%rd92];
	sub.f32 	%f166, %f164, %f165;
	fma.rn.f32 	%f409, %f166, %f166, %f409;
	@%p18 bra 	$L__BB0_20;
	setp.eq.s32 	%p19, %r5, 2;
	ld.global.f32 	%f167, [%rd14+4];
	cvt.u64.u32 	%rd93, %r8;
	add.s64 	%rd94, %rd13, %rd93;
	shl.b64 	%rd95, %rd94, 2;
	add.s64 	%rd15, %rd1, %rd95;
	ld.global.f32 	%f168, [%rd15+4];
	sub.f32 	%f169, %f167, %f168;
	fma.rn.f32 	%f409, %f169, %f169, %f409;
	@%p19 bra 	$L__BB0_20;
	ld.global.f32 	%f170, [%rd14+8];
	ld.global.f32 	%f171, [%rd15+8];
	sub.f32 	%f172, %f170, %f171;
	fma.rn.f32 	%f409, %f172, %f172, %f409;
$L__BB0_20:
	cvt.rn.f32.u32 	%f21, %r323;
	st.local.v2.f32 	[%rd5], {%f409, %f21};
	setp.eq.s32 	%p20, %r324, 0;
	@%p20 bra 	$L__BB0_28;
	setp.ge.s32 	%p21, %r324, %r130;
	mov.u64 	%rd274, %rd5;
	@%p21 bra 	$L__BB0_23;
	mul.wide.s32 	%rd96, %r324, 8;
	add.s64 	%rd274, %rd6, %rd96;
	st.local.v2.f32 	[%rd274], {%f409, %f21};
$L__BB0_23:
	setp.lt.s32 	%p22, %r324, 1;
	@%p22 bra 	$L__BB0_27;
	add.s32 	%r326, %r324, -1;
	mov.b32 	%r327, 1;
$L__BB0_25:
	mul.wide.s32 	%rd97, %r326, 8;
	add.s64 	%rd12, %rd6, %rd97;
	ld.local.f32 	%f3, [%rd12];
	ld.local.f32 	%f4, [%rd274];
	setp.leu.f32 	%p23, %f3, %f4;
	@%p23 bra 	$L__BB0_27;
	ld.local.f32 	%f173, [%rd12+4];
	st.local.f32 	[%rd12], %f4;
	ld.local.f32 	%f174, [%rd274+4];
	st.local.f32 	[%rd12+4], %f174;
	st.local.v2.f32 	[%rd274], {%f3, %f173};
	add.s32 	%r15, %r327, 1;
	sub.s32 	%r326, %r324, %r15;
	setp.ne.s32 	%p24, %r327, %r324;
	mov.u64 	%rd274, %rd12;
	mov.u32 	%r327, %r15;
	@%p24 bra 	$L__BB0_25;
$L__BB0_27:
	setp.lt.s32 	%p25, %r324, %r130;
	selp.u32 	%r152, 1, 0, %p25;
	add.s32 	%r324, %r324, %r152;
	bra.uni 	$L__BB0_29;
$L__BB0_28:
	st.local.v2.f32 	[%rd6], {%f409, %f21};
	mov.b32 	%r324, 1;
$L__BB0_29:
	add.s32 	%r323, %r323, 1;
	setp.eq.s32 	%p26, %r323, %r128;
	mov.u32 	%r333, %r128;
	@%p26 bra 	$L__BB0_30;
	bra.uni 	$L__BB0_7;
$L__BB0_30:
	setp.ge.s32 	%p27, %r333, %r2;
	@%p27 bra 	$L__BB0_65;
	and.b32  	%r27, %r129, 15;
	and.b32  	%r28, %r129, 7;
	and.b32  	%r29, %r129, 3;
	mov.b32 	%r339, 0;
$L__BB0_32:
	setp.lt.s32 	%p28, %r129, 1;
	mul.lo.s32 	%r155, %r333, %r129;
	cvt.s64.s32 	%rd20, %r155;
	mov.f32 	%f417, 0f00000000;
	@%p28 bra 	$L__BB0_46;
	setp.lt.u32 	%p29, %r129, 16;
	mov.f32 	%f417, 0f00000000;
	mov.b32 	%r344, 0;
	@%p29 bra 	$L__BB0_36;
	mul.wide.s32 	%rd98, %r137, 4;
	add.s64 	%rd99, %rd98, %rd1;
	add.s64 	%rd278, %rd99, 32;
	and.b32  	%r158, %r129, 2147483632;
	neg.s32 	%r342, %r158;
	shl.b64 	%rd100, %rd20, 2;
	add.s64 	%rd101, %rd1, %rd100;
	add.s64 	%rd277, %rd101, 32;
	mov.f32 	%f417, 0f00000000;
$L__BB0_35:
	.pragma "nounroll";
	and.b32  	%r344, %r129, 2147483632;
	ld.global.f32 	%f179, [%rd278+-32];
	ld.global.f32 	%f180, [%rd277+-32];
	sub.f32 	%f181, %f179, %f180;
	fma.rn.f32 	%f182, %f181, %f181, %f417;
	ld.global.f32 	%f183, [%rd278+-28];
	ld.global.f32 	%f184, [%rd277+-28];
	sub.f32 	%f185, %f183, %f184;
	fma.rn.f32 	%f186, %f185, %f185, %f182;
	ld.global.f32 	%f187, [%rd278+-24];
	ld.global.f32 	%f188, [%rd277+-24];
	sub.f32 	%f189, %f187, %f188;
	fma.rn.f32 	%f190, %f189, %f189, %f186;
	ld.global.f32 	%f191, [%rd278+-20];
	ld.global.f32 	%f192, [%rd277+-20];
	sub.f32 	%f193, %f191, %f192;
	fma.rn.f32 	%f194, %f193, %f193, %f190;
	ld.global.f32 	%f195, [%rd278+-16];
	ld.global.f32 	%f196, [%rd277+-16];
	sub.f32 	%f197, %f195, %f196;
	fma.rn.f32 	%f198, %f197, %f197, %f194;
	ld.global.f32 	%f199, [%rd278+-12];
	ld.global.f32 	%f200, [%rd277+-12];
	sub.f32 	%f201, %f199, %f200;
	fma.rn.f32 	%f202, %f201, %f201, %f198;
	ld.global.f32 	%f203, [%rd278+-8];
	ld.global.f32 	%f204, [%rd277+-8];
	sub.f32 	%f205, %f203, %f204;
	fma.rn.f32 	%f206, %f205, %f205, %f202;
	ld.global.f32 	%f207, [%rd278+-4];
	ld.global.f32 	%f208, [%rd277+-4];
	sub.f32 	%f209, %f207, %f208;
	fma.rn.f32 	%f210, %f209, %f209, %f206;
	ld.global.f32 	%f211, [%rd278];
	ld.global.f32 	%f212, [%rd277];
	sub.f32 	%f213, %f211, %f212;
	fma.rn.f32 	%f214, %f213, %f213, %f210;
	ld.global.f32 	%f215, [%rd278+4];
	ld.global.f32 	%f216, [%rd277+4];
	sub.f32 	%f217, %f215, %f216;
	fma.rn.f32 	%f218, %f217, %f217, %f214;
	ld.global.f32 	%f219, [%rd278+8];
	ld.global.f32 	%f220, [%rd277+8];
	sub.f32 	%f221, %f219, %f220;
	fma.rn.f32 	%f222, %f221, %f221, %f218;
	ld.global.f32 	%f223, [%rd278+12];
	ld.global.f32 	%f224, [%rd277+12];
	sub.f32 	%f225, %f223, %f224;
	fma.rn.f32 	%f226, %f225, %f225, %f222;
	ld.global.f32 	%f227, [%rd278+16];
	ld.global.f32 	%f228, [%rd277+16];
	sub.f32 	%f229, %f227, %f228;
	fma.rn.f32 	%f230, %f229, %f229, %f226;
	ld.global.f32 	%f231, [%rd278+20];
	ld.global.f32 	%f232, [%rd277+20];
	sub.f32 	%f233, %f231, %f232;
	fma.rn.f32 	%f234, %f233, %f233, %f230;
	ld.global.f32 	%f235, [%rd278+24];
	ld.global.f32 	%f236, [%rd277+24];
	sub.f32 	%f237, %f235, %f236;
	fma.rn.f32 	%f238, %f237, %f237, %f234;
	ld.global.f32 	%f239, [%rd278+28];
	ld.global.f32 	%f240, [%rd277+28];
	sub.f32 	%f241, %f239, %f240;
	fma.rn.f32 	%f417, %f241, %f241, %f238;
	add.s32 	%r342, %r342, 16;
	add.s64 	%rd278, %rd278, 64;
	add.s64 	%rd277, %rd277, 64;
	setp.ne.s32 	%p30, %r342, 0;
	@%p30 bra 	$L__BB0_35;
$L__BB0_36:
	setp.eq.s32 	%p31, %r27, 0;
	@%p31 bra 	$L__BB0_46;
	add.s32 	%r159, %r27, -1;
	setp.lt.u32 	%p32, %r159, 7;
	@%p32 bra 	$L__BB0_39;
	cvt.u64.u32 	%rd102, %r344;
	mul.wide.u32 	%rd103, %r344, 4;
	add.s64 	%rd104, %rd8, %rd103;
	ld.global.f32 	%f243, [%rd104];
	add.s64 	%rd105, %rd102, %rd20;
	shl.b64 	%rd106, %rd105, 2;
	add.s64 	%rd107, %rd1, %rd106;
	ld.global.f32 	%f244, [%rd107];
	sub.f32 	%f245, %f243, %f244;
	fma.rn.f32 	%f246, %f245, %f245, %f417;
	ld.global.f32 	%f247, [%rd104+4];
	ld.global.f32 	%f248, [%rd107+4];
	sub.f32 	%f249, %f247, %f248;
	fma.rn.f32 	%f250, %f249, %f249, %f246;
	ld.global.f32 	%f251, [%rd104+8];
	ld.global.f32 	%f252, [%rd107+8];
	sub.f32 	%f253, %f251, %f252;
	fma.rn.f32 	%f254, %f253, %f253, %f250;
	ld.global.f32 	%f255, [%rd104+12];
	ld.global.f32 	%f256, [%rd107+12];
	sub.f32 	%f257, %f255, %f256;
	fma.rn.f32 	%f258, %f257, %f257, %f254;
	ld.global.f32 	%f259, [%rd104+16];
	ld.global.f32 	%f260, [%rd107+16];
	sub.f32 	%f261, %f259, %f260;
	fma.rn.f32 	%f262, %f261, %f261, %f258;
	ld.global.f32 	%f263, [%rd104+20];
	ld.global.f32 	%f264, [%rd107+20];
	sub.f32 	%f265, %f263, %f264;
	fma.rn.f32 	%f266, %f265, %f265, %f262;
	ld.global.f32 	%f267, [%rd104+24];
	ld.global.f32 	%f268, [%rd107+24];
	sub.f32 	%f269, %f267, %f268;
	fma.rn.f32 	%f270, %f269, %f269, %f266;
	ld.global.f32 	%f271, [%rd104+28];
	ld.global.f32 	%f272, [%rd107+28];
	sub.f32 	%f273, %f271, %f272;
	fma.rn.f32 	%f417, %f273, %f273, %f270;
	add.s32 	%r344, %r344, 8;
$L__BB0_39:
	setp.eq.s32 	%p33, %r28, 0;
	@%p33 bra 	$L__BB0_46;
	add.s32 	%r160, %r28, -1;
	setp.lt.u32 	%p34, %r160, 3;
	@%p34 bra 	$L__BB0_42;
	cvt.u64.u32 	%rd108, %r344;
	mul.wide.u32 	%rd109, %r344, 4;
	add.s64 	%rd110, %rd8, %rd109;
	ld.global.f32 	%f275, [%rd110];
	add.s64 	%rd111, %rd108, %rd20;
	shl.b64 	%rd112, %rd111, 2;
	add.s64 	%rd113, %rd1, %rd112;
	ld.global.f32 	%f276, [%rd113];
	sub.f32 	%f277, %f275, %f276;
	fma.rn.f32 	%f278, %f277, %f277, %f417;
	ld.global.f32 	%f279, [%rd110+4];
	ld.global.f32 	%f280, [%rd113+4];
	sub.f32 	%f281, %f279, %f280;
	fma.rn.f32 	%f282, %f281, %f281, %f278;
	ld.global.f32 	%f283, [%rd110+8];
	ld.global.f32 	%f284, [%rd113+8];
	sub.f32 	%f285, %f283, %f284;
	fma.rn.f32 	%f286, %f285, %f285, %f282;
	ld.global.f32 	%f287, [%rd110+12];
	ld.global.f32 	%f288, [%rd113+12];
	sub.f32 	%f289, %f287, %f288;
	fma.rn.f32 	%f417, %f289, %f289, %f286;
	add.s32 	%r344, %r344, 4;
$L__BB0_42:
	setp.eq.s32 	%p35, %r29, 0;
	@%p35 bra 	$L__BB0_46;
	setp.eq.s32 	%p36, %r29, 1;
	cvt.u64.u32 	%rd114, %r344;
	mul.wide.u32 	%rd115, %r344, 4;
	add.s64 	%rd27, %rd8, %rd115;
	ld.global.f32 	%f290, [%rd27];
	add.s64 	%rd116, %rd114, %rd20;
	shl.b64 	%rd117, %rd116, 2;
	add.s64 	%rd28, %rd1, %rd117;
	ld.global.f32 	%f291, [%rd28];
	sub.f32 	%f292, %f290, %f291;
	fma.rn.f32 	%f417, %f292, %f292, %f417;
	@%p36 bra 	$L__BB0_46;
	setp.eq.s32 	%p37, %r29, 2;
	ld.global.f32 	%f293, [%rd27+4];
	ld.global.f32 	%f294, [%rd28+4];
	sub.f32 	%f295, %f293, %f294;
	fma.rn.f32 	%f417, %f295, %f295, %f417;
	@%p37 bra 	$L__BB0_46;
	ld.global.f32 	%f296, [%rd27+8];
	ld.global.f32 	%f297, [%rd28+8];
	sub.f32 	%f298, %f296, %f297;
	fma.rn.f32 	%f417, %f298, %f298, %f417;
$L__BB0_46:
	cvt.rn.f32.u32 	%f45, %r333;
	st.local.v2.f32 	[%rd5], {%f417, %f45};
	setp.ne.s32 	%p38, %r324, 0;
	@%p38 bra 	$L__BB0_56;
	st.local.v2.f32 	[%rd6], {%f417, %f45};
	mov.b32 	%r324, 1;
	mov.u32 	%r350, %r324;
	bra.uni 	$L__BB0_63;
$L__BB0_48:
	setp.ge.s32 	%p5, %r324, %r130;
	mov.u64 	%rd276, %rd5;
	@%p5 bra 	$L__BB0_50;
	mul.wide.s32 	%rd66, %r324, 8;
	add.s64 	%rd276, %rd6, %rd66;
	st.local.v2.f32 	[%rd276], {%f23, %f24};
$L__BB0_50:
	setp.lt.s32 	%p6, %r324, 1;
	@%p6 bra 	$L__BB0_54;
	add.s32 	%r336, %r324, -1;
	mov.b32 	%r337, 1;
$L__BB0_52:
	mul.wide.s32 	%rd67, %r336, 8;
	add.s64 	%rd19, %rd6, %rd67;
	ld.local.f32 	%f25, [%rd19];
	ld.local.f32 	%f26, [%rd276];
	setp.leu.f32 	%p7, %f25, %f26;
	@%p7 bra 	$L__BB0_54;
	ld.local.f32 	%f48, [%rd19+4];
	st.local.f32 	[%rd19], %f26;
	ld.local.f32 	%f49, [%rd276+4];
	st.local.f32 	[%rd19+4], %f49;
	st.local.v2.f32 	[%rd276], {%f25, %f48};
	add.s32 	%r35, %r337, 1;
	sub.s32 	%r336, %r324, %r35;
	setp.ne.s32 	%p8, %r337, %r324;
	mov.u64 	%rd276, %rd19;
	mov.u32 	%r337, %r35;
	@%p8 bra 	$L__BB0_52;
$L__BB0_54:
	setp.lt.s32 	%p9, %r324, %r130;
	selp.u32 	%r140, 1, 0, %p9;
	add.s32 	%r324, %r324, %r140;
$L__BB0_55:
	add.s32 	%r334, %r334, 1;
	setp.eq.s32 	%p10, %r334, %r128;
	mov.u32 	%r333, %r128;
	@%p10 bra 	$L__BB0_30;
	bra.uni 	$L__BB0_4;
$L__BB0_56:
	setp.ge.s32 	%p39, %r324, %r130;
	mov.b32 	%r350, 0;
	mov.u64 	%rd280, %rd5;
	@%p39 bra 	$L__BB0_58;
	mul.wide.s32 	%rd118, %r324, 8;
	add.s64 	%rd280, %rd6, %rd118;
	st.local.v2.f32 	[%rd280], {%f417, %f45};
	mov.b32 	%r350, 1;
$L__BB0_58:
	setp.lt.s32 	%p40, %r324, 1;
	@%p40 bra 	$L__BB0_62;
	add.s32 	%r347, %r324, -1;
	mov.b32 	%r348, 1;
$L__BB0_60:
	mul.wide.s32 	%rd119, %r347, 8;
	add.s64 	%rd32, %rd6, %rd119;
	ld.local.f32 	%f46, [%rd32];
	ld.local.f32 	%f47, [%rd280];
	setp.leu.f32 	%p41, %f46, %f47;
	@%p41 bra 	$L__BB0_62;
	ld.local.f32 	%f299, [%rd32+4];
	st.local.f32 	[%rd32], %f47;
	ld.local.f32 	%f300, [%rd280+4];
	st.local.f32 	[%rd32+4], %f300;
	st.local.v2.f32 	[%rd280], {%f46, %f299};
	add.s32 	%r57, %r348, 1;
	sub.s32 	%r347, %r324, %r57;
	setp.ne.s32 	%p42, %r348, %r324;
	mov.b32 	%r350, 1;
	mov.u64 	%rd280, %rd32;
	mov.u32 	%r348, %r57;
	@%p42 bra 	$L__BB0_60;
$L__BB0_62:
	setp.lt.s32 	%p43, %r324, %r130;
	setp.ne.s32 	%p44, %r350, 0;
	and.pred  	%p45, %p43, %p44;
	selp.u32 	%r165, 1, 0, %p45;
	add.s32 	%r324, %r324, %r165;
$L__BB0_63:
	add.s32 	%r339, %r350, %r339;
	add.s32 	%r333, %r333, 1;
	setp.lt.s32 	%p46, %r333, %r2;
	@%p46 bra 	$L__BB0_32;
	setp.gt.s32 	%p47, %r339, 0;
	@%p47 bra 	$L__BB0_114;
$L__BB0_65:
	setp.lt.s32 	%p48, %r130, 1;
	@%p48 bra 	$L__BB0_78;
	and.b32  	%r65, %r130, 15;
	setp.lt.u32 	%p49, %r130, 16;
	mov.b32 	%r354, 0;
	@%p49 bra 	$L__BB0_69;
	and.b32  	%r354, %r130, 2147483632;
	neg.s32 	%r353, %r354;
	add.s64 	%rd282, %rd6, 64;
	add.s64 	%rd281, %rd7, 32;
$L__BB0_68:
	.pragma "nounroll";
	ld.local.f32 	%f301, [%rd282+-60];
	cvt.rzi.s32.f32 	%r168, %f301;
	mul.wide.s32 	%rd120, %r168, 4;
	add.s64 	%rd121, %rd3, %rd120;
	ld.global.u32 	%r169, [%rd121];
	ld.local.f32 	%f302, [%rd282+-52];
	.pragma "used_bytes_mask 61680";
	ld.local.v4.f32 	{%f303, %f304, %f305, %f306}, [%rd282+-48];
	cvt.rzi.s32.f32 	%r170, %f302;
	mul.wide.s32 	%rd122, %r170, 4;
	add.s64 	%rd123, %rd3, %rd122;
	ld.global.u32 	%r171, [%rd123];
	cvt.rzi.s32.f32 	%r172, %f304;
	mul.wide.s32 	%rd124, %r172, 4;
	add.s64 	%rd125, %rd3, %rd124;
	ld.global.u32 	%r173, [%rd125];
	.pragma "used_bytes_mask 61680";
	ld.local.v4.f32 	{%f307, %f308, %f309, %f310}, [%rd282+-32];
	cvt.rzi.s32.f32 	%r174, %f306;
	mul.wide.s32 	%rd126, %r174, 4;
	add.s64 	%rd127, %rd3, %rd126;
	ld.global.u32 	%r175, [%rd127];
	st.local.v4.u32 	[%rd281+-32], {%r169, %r171, %r173, %r175};
	cvt.rzi.s32.f32 	%r176, %f308;
	mul.wide.s32 	%rd128, %r176, 4;
	add.s64 	%rd129, %rd3, %rd128;
	ld.global.u32 	%r177, [%rd129];
	.pragma "used_bytes_mask 61680";
	ld.local.v4.f32 	{%f311, %f312, %f313, %f314}, [%rd282+-16];
	cvt.rzi.s32.f32 	%r178, %f310;
	mul.wide.s32 	%rd130, %r178, 4;
	add.s64 	%rd131, %rd3, %rd130;
	ld.global.u32 	%r179, [%rd131];
	cvt.rzi.s32.f32 	%r180, %f312;
	mul.wide.s32 	%rd132, %r180, 4;
	add.s64 	%rd133, %rd3, %rd132;
	ld.global.u32 	%r181, [%rd133];
	.pragma "used_bytes_mask 61680";
	ld.local.v4.f32 	{%f315, %f316, %f317, %f318}, [%rd282];
	cvt.rzi.s32.f32 	%r182, %f314;
	mul.wide.s32 	%rd134, %r182, 4;
	add.s64 	%rd135, %rd3, %rd134;
	ld.global.u32 	%r183, [%rd135];
	st.local.v4.u32 	[%rd281+-16], {%r177, %r179, %r181, %r183};
	cvt.rzi.s32.f32 	%r184, %f316;
	mul.wide.s32 	%rd136, %r184, 4;
	add.s64 	%rd137, %rd3, %rd136;
	ld.global.u32 	%r185, [%rd137];
	.pragma "used_bytes_mask 61680";
	ld.local.v4.f32 	{%f319, %f320, %f321, %f322}, [%rd282+16];
	cvt.rzi.s32.f32 	%r186, %f318;
	mul.wide.s32 	%rd138, %r186, 4;
	add.s64 	%rd139, %rd3, %rd138;
	ld.global.u32 	%r187, [%rd139];
	cvt.rzi.s32.f32 	%r188, %f320;
	mul.wide.s32 	%rd140, %r188, 4;
	add.s64 	%rd141, %rd3, %rd140;
	ld.global.u32 	%r189, [%rd141];
	.pragma "used_bytes_mask 61680";
	ld.local.v4.f32 	{%f323, %f324, %f325, %f326}, [%rd282+32];
	cvt.rzi.s32.f32 	%r190, %f322;
	mul.wide.s32 	%rd142, %r190, 4;
	add.s64 	%rd143, %rd3, %rd142;
	ld.global.u32 	%r191, [%rd143];
	st.local.v4.u32 	[%rd281], {%r185, %r187, %r189, %r191};
	cvt.rzi.s32.f32 	%r192, %f324;
	mul.wide.s32 	%rd144, %r192, 4;
	add.s64 	%rd145, %rd3, %rd144;
	ld.global.u32 	%r193, [%rd145];
	.pragma "used_bytes_mask 61680";
	ld.local.v4.f32 	{%f327, %f328, %f329, %f330}, [%rd282+48];
	cvt.rzi.s32.f32 	%r194, %f326;
	mul.wide.s32 	%rd146, %r194, 4;
	add.s64 	%rd147, %rd3, %rd146;
	ld.global.u32 	%r195, [%rd147];
	cvt.rzi.s32.f32 	%r196, %f328;
	mul.wide.s32 	%rd148, %r196, 4;
	add.s64 	%rd149, %rd3, %rd148;
	ld.global.u32 	%r197, [%rd149];
	cvt.rzi.s32.f32 	%r198, %f330;
	mul.wide.s32 	%rd150, %r198, 4;
	add.s64 	%rd151, %rd3, %rd150;
	ld.global.u32 	%r199, [%rd151];
	st.local.v4.u32 	[%rd281+16], {%r193, %r195, %r197, %r199};
	add.s32 	%r353, %r353, 16;
	add.s64 	%rd282, %rd282, 128;
	add.s64 	%rd281, %rd281, 64;
	setp.ne.s32 	%p50, %r353, 0;
	@%p50 bra 	$L__BB0_68;
$L__BB0_69:
	setp.eq.s32 	%p51, %r65, 0;
	@%p51 bra 	$L__BB0_78;
	and.b32  	%r71, %r130, 7;
	setp.lt.u32 	%p52, %r65, 8;
	@%p52 bra 	$L__BB0_72;
	mul.wide.u32 	%rd152, %r354, 8;
	add.s64 	%rd153, %rd6, %rd152;
	ld.local.f32 	%f331, [%rd153+4];
	cvt.rzi.s32.f32 	%r200, %f331;
	mul.wide.s32 	%rd154, %r200, 4;
	add.s64 	%rd155, %rd3, %rd154;
	ld.global.u32 	%r201, [%rd155];
	mul.wide.u32 	%rd156, %r354, 4;
	add.s64 	%rd157, %rd7, %rd156;
	st.local.u32 	[%rd157], %r201;
	ld.local.f32 	%f332, [%rd153+12];
	cvt.rzi.s32.f32 	%r202, %f332;
	mul.wide.s32 	%rd158, %r202, 4;
	add.s64 	%rd159, %rd3, %rd158;
	ld.global.u32 	%r203, [%rd159];
	st.local.u32 	[%rd157+4], %r203;
	ld.local.f32 	%f333, [%rd153+20];
	cvt.rzi.s32.f32 	%r204, %f333;
	mul.wide.s32 	%rd160, %r204, 4;
	add.s64 	%rd161, %rd3, %rd160;
	ld.global.u32 	%r205, [%rd161];
	st.local.u32 	[%rd157+8], %r205;
	ld.local.f32 	%f334, [%rd153+28];
	cvt.rzi.s32.f32 	%r206, %f334;
	mul.wide.s32 	%rd162, %r206, 4;
	add.s64 	%rd163, %rd3, %rd162;
	ld.global.u32 	%r207, [%rd163];
	st.local.u32 	[%rd157+12], %r207;
	ld.local.f32 	%f335, [%rd153+36];
	cvt.rzi.s32.f32 	%r208, %f335;
	mul.wide.s32 	%rd164, %r208, 4;
	add.s64 	%rd165, %rd3, %rd164;
	ld.global.u32 	%r209, [%rd165];
	st.local.u32 	[%rd157+16], %r209;
	ld.local.f32 	%f336, [%rd153+44];
	cvt.rzi.s32.f32 	%r210, %f336;
	mul.wide.s32 	%rd166, %r210, 4;
	add.s64 	%rd167, %rd3, %rd166;
	ld.global.u32 	%r211, [%rd167];
	st.local.u32 	[%rd157+20], %r211;
	ld.local.f32 	%f337, [%rd153+52];
	cvt.rzi.s32.f32 	%r212, %f337;
	mul.wide.s32 	%rd168, %r212, 4;
	add.s64 	%rd169, %rd3, %rd168;
	ld.global.u32 	%r213, [%rd169];
	st.local.u32 	[%rd157+24], %r213;
	ld.local.f32 	%f338, [%rd153+60];
	cvt.rzi.s32.f32 	%r214, %f338;
	mul.wide.s32 	%rd170, %r214, 4;
	add.s64 	%rd171, %rd3, %rd170;
	ld.global.u32 	%r215, [%rd171];
	st.local.u32 	[%rd157+28], %r215;
	add.s32 	%r354, %r354, 8;
$L__BB0_72:
	setp.eq.s32 	%p53, %r71, 0;
	@%p53 bra 	$L__BB0_78;
	and.b32  	%r74, %r130, 3;
	setp.lt.u32 	%p54, %r71, 4;
	@%p54 bra 	$L__BB0_75;
	mul.wide.u32 	%rd172, %r354, 8;
	add.s64 	%rd173, %rd6, %rd172;
	ld.local.f32 	%f339, [%rd173+4];
	cvt.rzi.s32.f32 	%r216, %f339;
	mul.wide.s32 	%rd174, %r216, 4;
	add.s64 	%rd175, %rd3, %rd174;
	ld.global.u32 	%r217, [%rd175];
	mul.wide.u32 	%rd176, %r354, 4;
	add.s64 	%rd177, %rd7, %rd176;
	st.local.u32 	[%rd177], %r217;
	ld.local.f32 	%f340, [%rd173+12];
	cvt.rzi.s32.f32 	%r218, %f340;
	mul.wide.s32 	%rd178, %r218, 4;
	add.s64 	%rd179, %rd3, %rd178;
	ld.global.u32 	%r219, [%rd179];
	st.local.u32 	[%rd177+4], %r219;
	ld.local.f32 	%f341, [%rd173+20];
	cvt.rzi.s32.f32 	%r220, %f341;
	mul.wide.s32 	%rd180, %r220, 4;
	add.s64 	%rd181, %rd3, %rd180;
	ld.global.u32 	%r221, [%rd181];
	st.local.u32 	[%rd177+8], %r221;
	ld.local.f32 	%f342, [%rd173+28];
	cvt.rzi.s32.f32 	%r222, %f342;
	mul.wide.s32 	%rd182, %r222, 4;
	add.s64 	%rd183, %rd3, %rd182;
	ld.global.u32 	%r223, [%rd183];
	st.local.u32 	[%rd177+12], %r223;
	add.s32 	%r354, %r354, 4;
$L__BB0_75:
	setp.eq.s32 	%p55, %r74, 0;
	@%p55 bra 	$L__BB0_78;
	mul.wide.u32 	%rd184, %r354, 4;
	add.s64 	%rd284, %rd7, %rd184;
	mul.wide.u32 	%rd185, %r354, 8;
	add.s64 	%rd186, %rd185, %rd6;
	add.s64 	%rd283, %rd186, 4;
	neg.s32 	%r357, %r74;
$L__BB0_77:
	.pragma "nounroll";
	ld.local.f32 	%f343, [%rd283];
	cvt.rzi.s32.f32 	%r224, %f343;
	mul.wide.s32 	%rd187, %r224, 4;
	add.s64 	%rd188, %rd3, %rd187;
	ld.global.u32 	%r225, [%rd188];
	st.local.u32 	[%rd284], %r225;
	add.s64 	%rd284, %rd284, 4;
	add.s64 	%rd283, %rd283, 8;
	add.s32 	%r357, %r357, 1;
	setp.ne.s32 	%p56, %r357, 0;
	@%p56 bra 	$L__BB0_77;
$L__BB0_78:
	setp.lt.s32 	%p57, %r130, 1;
	mov.b32 	%r226, 0;
	st.local.v4.u32 	[%rd4], {%r226, %r226, %r226, %r226};
	st.local.v4.u32 	[%rd4+16], {%r226, %r226, %r226, %r226};
	st.local.v4.u32 	[%rd4+32], {%r226, %r226, %r226, %r226};
	st.local.v4.u32 	[%rd4+48], {%r226, %r226, %r226, %r226};
	st.local.v4.u32 	[%rd4+64], {%r226, %r226, %r226, %r226};
	st.local.v4.u32 	[%rd4+80], {%r226, %r226, %r226, %r226};
	st.local.v4.u32 	[%rd4+96], {%r226, %r226, %r226, %r226};
	st.local.v4.u32 	[%rd4+112], {%r226, %r226, %r226, %r226};
	st.local.v4.u32 	[%rd4+128], {%r226, %r226, %r226, %r226};
	st.local.v4.u32 	[%rd4+144], {%r226, %r226, %r226, %r226};
	st.local.v4.u32 	[%rd4+160], {%r226, %r226, %r226, %r226};
	st.local.v4.u32 	[%rd4+176], {%r226, %r226, %r226, %r226};
	st.local.v4.u32 	[%rd4+192], {%r226, %r226, %r226, %r226};
	st.local.v4.u32 	[%rd4+208], {%r226, %r226, %r226, %r226};
	st.local.v4.u32 	[%rd4+224], {%r226, %r226, %r226, %r226};
	st.local.v4.u32 	[%rd4+240], {%r226, %r226, %r226, %r226};
	st.local.v4.u32 	[%rd4+256], {%r226, %r226, %r226, %r226};
	st.local.v4.u32 	[%rd4+272], {%r226, %r226, %r226, %r226};
	st.local.v4.u32 	[%rd4+288], {%r226, %r226, %r226, %r226};
	st.local.v4.u32 	[%rd4+304], {%r226, %r226, %r226, %r226};
	st.local.v4.u32 	[%rd4+320], {%r226, %r226, %r226, %r226};
	st.local.v4.u32 	[%rd4+336], {%r226, %r226, %r226, %r226};
	st.local.v4.u32 	[%rd4+352], {%r226, %r226, %r226, %r226};
	st.local.v4.u32 	[%rd4+368], {%r226, %r226, %r226, %r226};
	st.local.v4.u32 	[%rd4+384], {%r226, %r226, %r226, %r226};
	@%p57 bra 	$L__BB0_91;
	and.b32  	%r80, %r130, 15;
	setp.lt.u32 	%p58, %r130, 16;
	mov.b32 	%r360, 0;
	@%p58 bra 	$L__BB0_82;
	and.b32  	%r360, %r130, 2147483632;
	neg.s32 	%r358, %r360;
	add.s64 	%rd285, %rd7, 32;
$L__BB0_81:
	.pragma "nounroll";
	ld.local.v4.u32 	{%r228, %r229, %r230, %r231}, [%rd285+-32];
	mul.wide.s32 	%rd189, %r228, 4;
	add.s64 	%rd190, %rd4, %rd189;
	ld.local.u32 	%r232, [%rd190];
	add.s32 	%r233, %r232, 1;
	st.local.u32 	[%rd190], %r233;
	mul.wide.s32 	%rd191, %r229, 4;
	add.s64 	%rd192, %rd4, %rd191;
	ld.local.u32 	%r234, [%rd192];
	add.s32 	%r235, %r234, 1;
	st.local.u32 	[%rd192], %r235;
	mul.wide.s32 	%rd193, %r230, 4;
	add.s64 	%rd194, %rd4, %rd193;
	ld.local.u32 	%r236, [%rd194];
	add.s32 	%r237, %r236, 1;
	st.local.u32 	[%rd194], %r237;
	mul.wide.s32 	%rd195, %r231, 4;
	add.s64 	%rd196, %rd4, %rd195;
	ld.local.u32 	%r238, [%rd196];
	add.s32 	%r239, %r238, 1;
	st.local.u32 	[%rd196], %r239;
	ld.local.v4.u32 	{%r240, %r241, %r242, %r243}, [%rd285+-16];
	mul.wide.s32 	%rd197, %r240, 4;
	add.s64 	%rd198, %rd4, %rd197;
	ld.local.u32 	%r244, [%rd198];
	add.s32 	%r245, %r244, 1;
	st.local.u32 	[%rd198], %r245;
	mul.wide.s32 	%rd199, %r241, 4;
	add.s64 	%rd200, %rd4, %rd199;
	ld.local.u32 	%r246, [%rd200];
	add.s32 	%r247, %r246, 1;
	st.local.u32 	[%rd200], %r247;
	mul.wide.s32 	%rd201, %r242, 4;
	add.s64 	%rd202, %rd4, %rd201;
	ld.local.u32 	%r248, [%rd202];
	add.s32 	%r249, %r248, 1;
	st.local.u32 	[%rd202], %r249;
	mul.wide.s32 	%rd203, %r243, 4;
	add.s64 	%rd204, %rd4, %rd203;
	ld.local.u32 	%r250, [%rd204];
	add.s32 	%r251, %r250, 1;
	st.local.u32 	[%rd204], %r251;
	ld.local.v4.u32 	{%r252, %r253, %r254, %r255}, [%rd285];
	mul.wide.s32 	%rd205, %r252, 4;
	add.s64 	%rd206, %rd4, %rd205;
	ld.local.u32 	%r256, [%rd206];
	add.s32 	%r257, %r256, 1;
	st.local.u32 	[%rd206], %r257;
	mul.wide.s32 	%rd207, %r253, 4;
	add.s64 	%rd208, %rd4, %rd207;
	ld.local.u32 	%r258, [%rd208];
	add.s32 	%r259, %r258, 1;
	st.local.u32 	[%rd208], %r259;
	mul.wide.s32 	%rd209, %r254, 4;
	add.s64 	%rd210, %rd4, %rd209;
	ld.local.u32 	%r260, [%rd210];
	add.s32 	%r261, %r260, 1;
	st.local.u32 	[%rd210], %r261;
	mul.wide.s32 	%rd211, %r255, 4;
	add.s64 	%rd212, %rd4, %rd211;
	ld.local.u32 	%r262, [%rd212];
	add.s32 	%r263, %r262, 1;
	st.local.u32 	[%rd212], %r263;
	ld.local.v4.u32 	{%r264, %r265, %r266, %r267}, [%rd285+16];
	mul.wide.s32 	%rd213, %r264, 4;
	add.s64 	%rd214, %rd4, %rd213;
	ld.local.u32 	%r268, [%rd214];
	add.s32 	%r269, %r268, 1;
	st.local.u32 	[%rd214], %r269;
	mul.wide.s32 	%rd215, %r265, 4;
	add.s64 	%rd216, %rd4, %rd215;
	ld.local.u32 	%r270, [%rd216];
	add.s32 	%r271, %r270, 1;
	st.local.u32 	[%rd216], %r271;
	mul.wide.s32 	%rd217, %r266, 4;
	add.s64 	%rd218, %rd4, %rd217;
	ld.local.u32 	%r272, [%rd218];
	add.s32 	%r273, %r272, 1;
	st.local.u32 	[%rd218], %r273;
	mul.wide.s32 	%rd219, %r267, 4;
	add.s64 	%rd220, %rd4, %rd219;
	ld.local.u32 	%r274, [%rd220];
	add.s32 	%r275, %r274, 1;
	st.local.u32 	[%rd220], %r275;
	add.s32 	%r358, %r358, 16;
	add.s64 	%rd285, %rd285, 64;
	setp.ne.s32 	%p59, %r358, 0;
	@%p59 bra 	$L__BB0_81;
$L__BB0_82:
	setp.eq.s32 	%p60, %r80, 0;
	@%p60 bra 	$L__BB0_91;
	and.b32  	%r86, %r130, 7;
	setp.lt.u32 	%p61, %r80, 8;
	@%p61 bra 	$L__BB0_85;
	mul.wide.u32 	%rd221, %r360, 4;
	add.s64 	%rd222, %rd7, %rd221;
	ld.local.u32 	%r276, [%rd222];
	mul.wide.s32 	%rd223, %r276, 4;
	add.s64 	%rd224, %rd4, %rd223;
	ld.local.u32 	%r277, [%rd224];
	add.s32 	%r278, %r277, 1;
	st.local.u32 	[%rd224], %r278;
	ld.local.u32 	%r279, [%rd222+4];
	mul.wide.s32 	%rd225, %r279, 4;
	add.s64 	%rd226, %rd4, %rd225;
	ld.local.u32 	%r280, [%rd226];
	add.s32 	%r281, %r280, 1;
	st.local.u32 	[%rd226], %r281;
	ld.local.u32 	%r282, [%rd222+8];
	mul.wide.s32 	%rd227, %r282, 4;
	add.s64 	%rd228, %rd4, %rd227;
	ld.local.u32 	%r283, [%rd228];
	add.s32 	%r284, %r283, 1;
	st.local.u32 	[%rd228], %r284;
	ld.local.u32 	%r285, [%rd222+12];
	mul.wide.s32 	%rd229, %r285, 4;
	add.s64 	%rd230, %rd4, %rd229;
	ld.local.u32 	%r286, [%rd230];
	add.s32 	%r287, %r286, 1;
	st.local.u32 	[%rd230], %r287;
	ld.local.u32 	%r288, [%rd222+16];
	mul.wide.s32 	%rd231, %r288, 4;
	add.s64 	%rd232, %rd4, %rd231;
	ld.local.u32 	%r289, [%rd232];
	add.s32 	%r290, %r289, 1;
	st.local.u32 	[%rd232], %r290;
	ld.local.u32 	%r291, [%rd222+20];
	mul.wide.s32 	%rd233, %r291, 4;
	add.s64 	%rd234, %rd4, %rd233;
	ld.local.u32 	%r292, [%rd234];
	add.s32 	%r293, %r292, 1;
	st.local.u32 	[%rd234], %r293;
	ld.local.u32 	%r294, [%rd222+24];
	mul.wide.s32 	%rd235, %r294, 4;
	add.s64 	%rd236, %rd4, %rd235;
	ld.local.u32 	%r295, [%rd236];
	add.s32 	%r296, %r295, 1;
	st.local.u32 	[%rd236], %r296;
	ld.local.u32 	%r297, [%rd222+28];
	mul.wide.s32 	%rd237, %r297, 4;
	add.s64 	%rd238, %rd4, %rd237;
	ld.local.u32 	%r298, [%rd238];
	add.s32 	%r299, %r298, 1;
	st.local.u32 	[%rd238], %r299;
	add.s32 	%r360, %r360, 8;
$L__BB0_85:
	setp.eq.s32 	%p62, %r86, 0;
	@%p62 bra 	$L__BB0_91;
	and.b32  	%r89, %r130, 3;
	setp.lt.u32 	%p63, %r86, 4;
	@%p63 bra 	$L__BB0_88;
	mul.wide.u32 	%rd239, %r360, 4;
	add.s64 	%rd240, %rd7, %rd239;
	ld.local.u32 	%r300, [%rd240];
	mul.wide.s32 	%rd241, %r300, 4;
	add.s64 	%rd242, %rd4, %rd241;
	ld.local.u32 	%r301, [%rd242];
	add.s32 	%r302, %r301, 1;
	st.local.u32 	[%rd242], %r302;
	ld.local.u32 	%r303, [%rd240+4];
	mul.wide.s32 	%rd243, %r303, 4;
	add.s64 	%rd244, %rd4, %rd243;
	ld.local.u32 	%r304, [%rd244];
	add.s32 	%r305, %r304, 1;
	st.local.u32 	[%rd244], %r305;
	ld.local.u32 	%r306, [%rd240+8];
	mul.wide.s32 	%rd245, %r306, 4;
	add.s64 	%rd246, %rd4, %rd245;
	ld.local.u32 	%r307, [%rd246];
	add.s32 	%r308, %r307, 1;
	st.local.u32 	[%rd246], %r308;
	ld.local.u32 	%r309, [%rd240+12];
	mul.wide.s32 	%rd247, %r309, 4;
	add.s64 	%rd248, %rd4, %rd247;
	ld.local.u32 	%r310, [%rd248];
	add.s32 	%r311, %r310, 1;
	st.local.u32 	[%rd248], %r311;
	add.s32 	%r360, %r360, 4;
$L__BB0_88:
	setp.eq.s32 	%p64, %r89, 0;
	@%p64 bra 	$L__BB0_91;
	mul.wide.u32 	%rd249, %r360, 4;
	add.s64 	%rd286, %rd7, %rd249;
	neg.s32 	%r362, %r89;
$L__BB0_90:
	.pragma "nounroll";
	ld.local.u32 	%r312, [%rd286];
	mul.wide.s32 	%rd250, %r312, 4;
	add.s64 	%rd251, %rd4, %rd250;
	ld.local.u32 	%r313, [%rd251];
	add.s32 	%r314, %r313, 1;
	st.local.u32 	[%rd251], %r314;
	add.s64 	%rd286, %rd286, 4;
	add.s32 	%r362, %r362, 1;
	setp.ne.s32 	%p65, %r362, 0;
	@%p65 bra 	$L__BB0_90;
$L__BB0_91:
	setp.lt.s32 	%p66, %r131, 2;
	mov.b32 	%r367, 0;
	@%p66 bra 	$L__BB0_99;
	ld.local.u32 	%r368, [%rd4];
	mov.b32 	%r365, 1;
	mov.b32 	%r367, 0;
$L__BB0_93:
	mov.u32 	%r97, %r367;
	mov.u32 	%r96, %r368;
	mul.wide.u32 	%rd252, %r365, 4;
	add.s64 	%rd253, %rd4, %rd252;
	ld.local.u32 	%r368, [%rd253];
	setp.gt.s32 	%p67, %r368, %r96;
	mov.u32 	%r367, %r365;
	@%p67 bra 	$L__BB0_98;
	setp.lt.s32 	%p68, %r130, 1;
	setp.eq.s32 	%p69, %r368, 0;
	setp.ne.s32 	%p70, %r96, %r368;
	or.pred  	%p71, %p69, %p70;
	or.pred  	%p72, %p71, %p68;
	mov.u32 	%r367, %r97;
	mov.u32 	%r368, %r96;
	@%p72 bra 	$L__BB0_98;
	mov.b32 	%r366, 0;
$L__BB0_96:
	mul.wide.u32 	%rd254, %r366, 4;
	add.s64 	%rd255, %rd7, %rd254;
	ld.local.u32 	%r101, [%rd255];
	setp.eq.s32 	%p73, %r101, %r365;
	mov.u32 	%r367, %r365;
	mov.u32 	%r368, %r96;
	@%p73 bra 	$L__BB0_98;
	setp.ne.s32 	%p74, %r101, %r97;
	add.s32 	%r366, %r366, 1;
	setp.lt.s32 	%p75, %r366, %r130;
	and.pred  	%p76, %p74, %p75;
	mov.u32 	%r367, %r97;
	mov.u32 	%r368, %r96;
	@%p76 bra 	$L__BB0_96;
$L__BB0_98:
	add.s32 	%r365, %r365, 1;
	setp.ne.s32 	%p77, %r365, %r131;
	@%p77 bra 	$L__BB0_93;
$L__BB0_99:
	mul.wide.s32 	%rd256, %r2, 4;
	add.s64 	%rd257, %rd3, %rd256;
	st.global.u32 	[%rd257], %r367;
$L__BB0_100:
	setp.lt.s32 	%p78, %r130, 1;
	@%p78 bra 	$L__BB0_113;
	mul.lo.s32 	%r107, %r1, 20;
	and.b32  	%r108, %r130, 15;
	setp.lt.u32 	%p79, %r130, 16;
	mov.b32 	%r373, 0;
	@%p79 bra 	$L__BB0_104;
	and.b32  	%r373, %r130, 2147483632;
	neg.s32 	%r371, %r373;
	add.s64 	%rd51, %rd2, 64;
	add.s64 	%rd287, %rd6, 64;
	mov.u32 	%r370, %r107;
$L__BB0_103:
	.pragma "nounroll";
	mul.wide.s32 	%rd260, %r370, 8;
	add.s64 	%rd261, %rd51, %rd260;
	ld.local.v4.f32 	{%f344, %f345, %f346, %f347}, [%rd287+-64];
	st.global.v2.f32 	[%rd261+-64], {%f344, %f345};
	st.global.v2.f32 	[%rd261+-56], {%f346, %f347};
	ld.local.v4.f32 	{%f348, %f349, %f350, %f351}, [%rd287+-48];
	st.global.v2.f32 	[%rd261+-48], {%f348, %f349};
	st.global.v2.f32 	[%rd261+-40], {%f350, %f351};
	ld.local.v4.f32 	{%f352, %f353, %f354, %f355}, [%rd287+-32];
	st.global.v2.f32 	[%rd261+-32], {%f352, %f353};
	st.global.v2.f32 	[%rd261+-24], {%f354, %f355};
	ld.local.v4.f32 	{%f356, %f357, %f358, %f359}, [%rd287+-16];
	st.global.v2.f32 	[%rd261+-16], {%f356, %f357};
	st.global.v2.f32 	[%rd261+-8], {%f358, %f359};
	ld.local.v4.f32 	{%f360, %f361, %f362, %f363}, [%rd287];
	st.global.v2.f32 	[%rd261], {%f360, %f361};
	st.global.v2.f32 	[%rd261+8], {%f362, %f363};
	ld.local.v4.f32 	{%f364, %f365, %f366, %f367}, [%rd287+16];
	st.global.v2.f32 	[%rd261+16], {%f364, %f365};
	st.global.v2.f32 	[%rd261+24], {%f366, %f367};
	ld.local.v4.f32 	{%f368, %f369, %f370, %f371}, [%rd287+32];
	st.global.v2.f32 	[%rd261+32], {%f368, %f369};
	st.global.v2.f32 	[%rd261+40], {%f370, %f371};
	ld.local.v4.f32 	{%f372, %f373, %f374, %f375}, [%rd287+48];
	st.global.v2.f32 	[%rd261+48], {%f372, %f373};
	st.global.v2.f32 	[%rd261+56], {%f374, %f375};
	add.s32 	%r371, %r371, 16;
	add.s32 	%r370, %r370, 16;
	add.s64 	%rd287, %rd287, 128;
	setp.ne.s32 	%p80, %r371, 0;
	@%p80 bra 	$L__BB0_103;
$L__BB0_104:
	setp.eq.s32 	%p81, %r108, 0;
	@%p81 bra 	$L__BB0_113;
	and.b32  	%r116, %r130, 7;
	setp.lt.u32 	%p82, %r108, 8;
	@%p82 bra 	$L__BB0_107;
	add.s32 	%r321, %r373, %r107;
	mul.wide.s32 	%rd262, %r321, 8;
	add.s64 	%rd263, %rd2, %rd262;
	mul.wide.u32 	%rd264, %r373, 8;
	add.s64 	%rd265, %rd6, %rd264;
	ld.local.v2.f32 	{%f376, %f377}, [%rd265];
	st.global.v2.f32 	[%rd263], {%f376, %f377};
	ld.local.v2.f32 	{%f378, %f379}, [%rd265+8];
	st.global.v2.f32 	[%rd263+8], {%f378, %f379};
	ld.local.v2.f32 	{%f380, %f381}, [%rd265+16];
	st.global.v2.f32 	[%rd263+16], {%f380, %f381};
	ld.local.v2.f32 	{%f382, %f383}, [%rd265+24];
	st.global.v2.f32 	[%rd263+24], {%f382, %f383};
	ld.local.v2.f32 	{%f384, %f385}, [%rd265+32];
	st.global.v2.f32 	[%rd263+32], {%f384, %f385};
	ld.local.v2.f32 	{%f386, %f387}, [%rd265+40];
	st.global.v2.f32 	[%rd263+40], {%f386, %f387};
	ld.local.v2.f32 	{%f388, %f389}, [%rd265+48];
	st.global.v2.f32 	[%rd263+48], {%f388, %f389};
	ld.local.v2.f32 	{%f390, %f391}, [%rd265+56];
	st.global.v2.f32 	[%rd263+56], {%f390, %f391};
	add.s32 	%r373, %r373, 8;
$L__BB0_107:
	setp.eq.s32 	%p83, %r116, 0;
	@%p83 bra 	$L__BB0_113;
	and.b32  	%r119, %r130, 3;
	setp.lt.u32 	%p84, %r116, 4;
	@%p84 bra 	$L__BB0_110;
	add.s32 	%r322, %r373, %r107;
	mul.wide.s32 	%rd266, %r322, 8;
	add.s64 	%rd267, %rd2, %rd266;
	mul.wide.u32 	%rd268, %r373, 8;
	add.s64 	%rd269, %rd6, %rd268;
	ld.local.v2.f32 	{%f392, %f393}, [%rd269];
	st.global.v2.f32 	[%rd267], {%f392, %f393};
	ld.local.v2.f32 	{%f394, %f395}, [%rd269+8];
	st.global.v2.f32 	[%rd267+8], {%f394, %f395};
	ld.local.v2.f32 	{%f396, %f397}, [%rd269+16];
	st.global.v2.f32 	[%rd267+16], {%f396, %f397};
	ld.local.v2.f32 	{%f398, %f399}, [%rd269+24];
	st.global.v2.f32 	[%rd267+24], {%f398, %f399};
	add.s32 	%r373, %r373, 4;
$L__BB0_110:
	setp.eq.s32 	%p85, %r119, 0;
	@%p85 bra 	$L__BB0_113;
	mul.wide.u32 	%rd270, %r373, 8;
	add.s64 	%rd288, %rd6, %rd270;
	add.s32 	%r376, %r373, %r107;
	neg.s32 	%r375, %r119;
$L__BB0_112:
	.pragma "nounroll";
	mul.wide.s32 	%rd271, %r376, 8;
	add.s64 	%rd272, %rd2, %rd271;
	ld.local.v2.f32 	{%f400, %f401}, [%rd288];
	st.global.v2.f32 	[%rd272], {%f400, %f401};
	add.s64 	%rd288, %rd288, 8;
	add.s32 	%r376, %r376, 1;
	add.s32 	%r375, %r375, 1;
	setp.ne.s32 	%p86, %r375, 0;
	@%p86 bra 	$L__BB0_112;
$L__BB0_113:
	ret;
$L__BB0_114:
	mul.wide.s32 	%rd258, %r2, 4;
	add.s64 	%rd259, %rd3, %rd258;
	mov.b32 	%r319, -1;
	st.global.u32 	[%rd259], %r319;
	bra.uni 	$L__BB0_100;

}
	// .globl	_Z11knnPunisherP6float2Piiiii
.visible .entry _Z11knnPunisherP6float2Piiiii(
	.param .u64 .ptr .align 1 _Z11knnPunisherP6float2Piiiii_param_0,
	.param .u64 .ptr .align 1 _Z11knnPunisherP6float2Piiiii_param_1,
	.param .u32 _Z11knnPunisherP6float2Piiiii_param_2,
	.param .u32 _Z11knnPunisherP6float2Piiiii_param_3,
	.param .u32 _Z11knnPunisherP6float2Piiiii_param_4,
	.param .u32 _Z11knnPunisherP6float2Piiiii_param_5
)
{
	.local .align 16 .b8 	__local_depot1[480];
	.reg .b64 	%SP;
	.reg .b64 	%SPL;
	.reg .pred 	%p<48>;
	.reg .b32 	%r<302>;
	.reg .b32 	%f<30>;
	.reg .b64 	%rd<194>;

	mov.u64 	%SPL, __local_depot1;
	ld.param.u64 	%rd32, [_Z11knnPunisherP6float2Piiiii_param_0];
	ld.param.u64 	%rd33, [_Z11knnPunisherP6float2Piiiii_param_1];
	ld.param.u32 	%r72, [_Z11knnPunisherP6float2Piiiii_param_2];
	ld.param.u32 	%r73, [_Z11knnPunisherP6float2Piiiii_param_3];
	ld.param.u32 	%r74, [_Z11knnPunisherP6float2Piiiii_param_4];
	ld.param.u32 	%r75, [_Z11knnPunisherP6float2Piiiii_param_5];
	cvta.to.global.u64 	%rd1, %rd32;
	cvta.to.global.u64 	%rd2, %rd33;
	add.u64 	%rd3, %SPL, 0;
	add.u64 	%rd4, %SPL, 400;
	mov.u32 	%r276, %tid.x;
	mov.u32 	%r76, %ctaid.x;
	mov.u32 	%r2, %ntid.x;
	mad.lo.s32 	%r3, %r76, %r2, %r276;
	setp.ge.s32 	%p1, %r276, %r3;
	@%p1 bra 	$L__BB1_2;
$L__BB1_1:
	add.s32 	%r77, %r276, %r72;
	mul.wide.s32 	%rd36, %r77, 4;
	add.s64 	%rd37, %rd2, %rd36;
	ld.global.u32 	%r78, [%rd37];
	shl.b32 	%r79, %r276, 2;
	mov.u32 	%r80, mPartial;
	add.s32 	%r81, %r80, %r79;
	st.shared.u32 	[%r81], %r78;
	add.s32 	%r276, %r276, %r2;
	setp.lt.s32 	%p2, %r276, %r3;
	@%p2 bra 	$L__BB1_1;
$L__BB1_2:
	setp.ge.s32 	%p3, %r3, %r73;
	@%p3 bra 	$L__BB1_53;
	add.s32 	%r82, %r72, %r3;
	mul.wide.s32 	%rd38, %r82, 4;
	add.s64 	%rd5, %rd2, %rd38;
	ld.global.u32 	%r83, [%rd5];
	shl.b32 	%r84, %r3, 2;
	mov.u32 	%r85, mPartial;
	add.s32 	%r86, %r85, %r84;
	st.shared.u32 	[%r86], %r83;
	setp.ne.s32 	%p4, %r83, -1;
	@%p4 bra 	$L__BB1_53;
	setp.lt.s32 	%p5, %r74, 1;
	@%p5 bra 	$L__BB1_17;
	mul.lo.s32 	%r6, %r3, 20;
	and.b32  	%r7, %r74, 15;
	setp.lt.u32 	%p6, %r74, 16;
	mov.b32 	%r277, 0;
	@%p6 bra 	$L__BB1_8;
	and.b32  	%r277, %r74, 2147483632;
	neg.s32 	%r283, %r277;
	add.s64 	%rd6, %rd1, 68;
	add.s64 	%rd187, %rd3, 32;
	mov.u32 	%r282, %r6;
$L__BB1_7:
	.pragma "nounroll";
	mul.wide.s32 	%rd39, %r282, 8;
	add.s64 	%rd40, %rd6, %rd39;
	ld.global.f32 	%f1, [%rd40+-64];
	cvt.rzi.s32.f32 	%r88, %f1;
	ld.global.f32 	%f2, [%rd40+-56];
	cvt.rzi.s32.f32 	%r89, %f2;
	ld.global.f32 	%f3, [%rd40+-48];
	cvt.rzi.s32.f32 	%r90, %f3;
	ld.global.f32 	%f4, [%rd40+-40];
	cvt.rzi.s32.f32 	%r91, %f4;
	st.local.v4.u32 	[%rd187+-32], {%r88, %r89, %r90, %r91};
	ld.global.f32 	%f5, [%rd40+-32];
	cvt.rzi.s32.f32 	%r92, %f5;
	ld.global.f32 	%f6, [%rd40+-24];
	cvt.rzi.s32.f32 	%r93, %f6;
	ld.global.f32 	%f7, [%rd40+-16];
	cvt.rzi.s32.f32 	%r94, %f7;
	ld.global.f32 	%f8, [%rd40+-8];
	cvt.rzi.s32.f32 	%r95, %f8;
	st.local.v4.u32 	[%rd187+-16], {%r92, %r93, %r94, %r95};
	ld.global.f32 	%f9, [%rd40];
	cvt.rzi.s32.f32 	%r96, %f9;
	ld.global.f32 	%f10, [%rd40+8];
	cvt.rzi.s32.f32 	%r97, %f10;
	ld.global.f32 	%f11, [%rd40+16];
	cvt.rzi.s32.f32 	%r98, %f11;
	ld.global.f32 	%f12, [%rd40+24];
	cvt.rzi.s32.f32 	%r99, %f12;
	st.local.v4.u32 	[%rd187], {%r96, %r97, %r98, %r99};
	ld.global.f32 	%f13, [%rd40+32];
	cvt.rzi.s32.f32 	%r100, %f13;
	ld.global.f32 	%f14, [%rd40+40];
	cvt.rzi.s32.f32 	%r101, %f14;
	ld.global.f32 	%f15, [%rd40+48];
	cvt.rzi.s32.f32 	%r102, %f15;
	ld.global.f32 	%f16, [%rd40+56];
	cvt.rzi.s32.f32 	%r103, %f16;
	st.local.v4.u32 	[%rd187+16], {%r100, %r101, %r102, %r103};
	add.s32 	%r283, %r283, 16;
	add.s32 	%r282, %r282, 16;
	add.s64 	%rd187, %rd187, 64;
	setp.eq.s32 	%p7, %r283, 0;
	@%p7 bra 	$L__BB1_8;
	bra.uni 	$L__BB1_7;
$L__BB1_8:
	setp.eq.s32 	%p8, %r7, 0;
	@%p8 bra 	$L__BB1_17;
	and.b32  	%r11, %r74, 7;
	setp.lt.u32 	%p9, %r7, 8;
	@%p9 bra 	$L__BB1_11;
	add.s32 	%r104, %r277, %r6;
	mul.wide.s32 	%rd41, %r104, 8;
	add.s64 	%rd42, %rd1, %rd41;
	ld.global.f32 	%f17, [%rd42+4];
	cvt.rzi.s32.f32 	%r105, %f17;
	mul.wide.u32 	%rd43, %r277, 4;
	add.s64 	%rd44, %rd3, %rd43;
	st.local.u32 	[%rd44], %r105;
	ld.global.f32 	%f18, [%rd42+12];
	cvt.rzi.s32.f32 	%r106, %f18;
	st.local.u32 	[%rd44+4], %r106;
	ld.global.f32 	%f19, [%rd42+20];
	cvt.rzi.s32.f32 	%r107, %f19;
	st.local.u32 	[%rd44+8], %r107;
	ld.global.f32 	%f20, [%rd42+28];
	cvt.rzi.s32.f32 	%r108, %f20;
	st.local.u32 	[%rd44+12], %r108;
	ld.global.f32 	%f21, [%rd42+36];
	cvt.rzi.s32.f32 	%r109, %f21;
	st.local.u32 	[%rd44+16], %r109;
	ld.global.f32 	%f22, [%rd42+44];
	cvt.rzi.s32.f32 	%r110, %f22;
	st.local.u32 	[%rd44+20], %r110;
	ld.global.f32 	%f23, [%rd42+52];
	cvt.rzi.s32.f32 	%r111, %f23;
	st.local.u32 	[%rd44+24], %r111;
	ld.global.f32 	%f24, [%rd42+60];
	cvt.rzi.s32.f32 	%r112, %f24;
	st.local.u32 	[%rd44+28], %r112;
	add.s32 	%r277, %r277, 8;
$L__BB1_11:
	setp.eq.s32 	%p10, %r11, 0;
	@%p10 bra 	$L__BB1_17;
	and.b32  	%r14, %r74, 3;
	setp.lt.u32 	%p11, %r11, 4;
	@%p11 bra 	$L__BB1_14;
	add.s32 	%r113, %r277, %r6;
	mul.wide.s32 	%rd45, %r113, 8;
	add.s64 	%rd46, %rd1, %rd45;
	ld.global.f32 	%f25, [%rd46+4];
	cvt.rzi.s32.f32 	%r114, %f25;
	mul.wide.u32 	%rd47, %r277, 4;
	add.s64 	%rd48, %rd3, %rd47;
	st.local.u32 	[%rd48], %r114;
	ld.global.f32 	%f26, [%rd46+12];
	cvt.rzi.s32.f32 	%r115, %f26;
	st.local.u32 	[%rd48+4], %r115;
	ld.global.f32 	%f27, [%rd46+20];
	cvt.rzi.s32.f32 	%r116, %f27;
	st.local.u32 	[%rd48+8], %r116;
	ld.global.f32 	%f28, [%rd46+28];
	cvt.rzi.s32.f32 	%r117, %f28;
	st.local.u32 	[%rd48+12], %r117;
	add.s32 	%r277, %r277, 4;
$L__BB1_14:
	setp.eq.s32 	%p12, %r14, 0;
	@%p12 bra 	$L__BB1_17;
	mul.wide.u32 	%rd49, %r277, 4;
	add.s64 	%rd186, %rd3, %rd49;
	add.s64 	%rd9, %rd1, 4;
	add.s32 	%r281, %r277, %r6;
	neg.s32 	%r280, %r14;
$L__BB1_16:
	.pragma "nounroll";
	mul.wide.s32 	%rd50, %r281, 8;
	add.s64 	%rd51, %rd9, %rd50;
	ld.global.f32 	%f29, [%rd51];
	cvt.rzi.s32.f32 	%r118, %f29;
	st.local.u32 	[%rd186], %r118;
	add.s64 	%rd186, %rd186, 4;
	add.s32 	%r281, %r281, 1;
	add.s32 	%r280, %r280, 1;
	setp.ne.s32 	%p13, %r280, 0;
	@%p13 bra 	$L__BB1_16;
$L__BB1_17:
	setp.lt.s32 	%p14, %r74, 1;
	mov.u32 	%r284, %r74;
	@%p14 bra 	$L__BB1_18;
	bra.uni 	$L__BB1_54;
$L__BB1_18:
	setp.lt.s32 	%p18, %r74, 1;
	@%p18 bra 	$L__BB1_31;
	and.b32  	%r27, %r74, 15;
	setp.lt.u32 	%p19, %r74, 16;
	mov.b32 	%r286, 0;
	@%p19 bra 	$L__BB1_22;
	and.b32  	%r286, %r74, 2147483632;
	neg.s32 	%r285, %r286;
	add.s64 	%rd189, %rd3, 32;
	add.s64 	%rd188, %rd4, 32;
$L__BB1_21:
	.pragma "nounroll";
	ld.local.v4.u32 	{%r125, %r126, %r127, %r128}, [%rd189+-32];
	mul.wide.s32 	%rd54, %r125, 4;
	add.s64 	%rd55, %rd2, %rd54;
	ld.global.u32 	%r129, [%rd55];
	mul.wide.s32 	%rd56, %r126, 4;
	add.s64 	%rd57, %rd2, %rd56;
	ld.global.u32 	%r130, [%rd57];
	mul.wide.s32 	%rd58, %r127, 4;
	add.s64 	%rd59, %rd2, %rd58;
	ld.global.u32 	%r131, [%rd59];
	mul.wide.s32 	%rd60, %r128, 4;
	add.s64 	%rd61, %rd2, %rd60;
	ld.global.u32 	%r132, [%rd61];
	st.local.v4.u32 	[%rd188+-32], {%r129, %r130, %r131, %r132};
	ld.local.v4.u32 	{%r133, %r134, %r135, %r136}, [%rd189+-16];
	mul.wide.s32 	%rd62, %r133, 4;
	add.s64 	%rd63, %rd2, %rd62;
	ld.global.u32 	%r137, [%rd63];
	mul.wide.s32 	%rd64, %r134, 4;
	add.s64 	%rd65, %rd2, %rd64;
	ld.global.u32 	%r138, [%rd65];
	mul.wide.s32 	%rd66, %r135, 4;
	add.s64 	%rd67, %rd2, %rd66;
	ld.global.u32 	%r139, [%rd67];
	mul.wide.s32 	%rd68, %r136, 4;
	add.s64 	%rd69, %rd2, %rd68;
	ld.global.u32 	%r140, [%rd69];
	st.local.v4.u32 	[%rd188+-16], {%r137, %r138, %r139, %r140};
	ld.local.v4.u32 	{%r141, %r142, %r143, %r144}, [%rd189];
	mul.wide.s32 	%rd70, %r141, 4;
	add.s64 	%rd71, %rd2, %rd70;
	ld.global.u32 	%r145, [%rd71];
	mul.wide.s32 	%rd72, %r142, 4;
	add.s64 	%rd73, %rd2, %rd72;
	ld.global.u32 	%r146, [%rd73];
	mul.wide.s32 	%rd74, %r143, 4;
	add.s64 	%rd75, %rd2, %rd74;
	ld.global.u32 	%r147, [%rd75];
	mul.wide.s32 	%rd76, %r144, 4;
	add.s64 	%rd77, %rd2, %rd76;
	ld.global.u32 	%r148, [%rd77];
	st.local.v4.u32 	[%rd188], {%r145, %r146, %r147, %r148};
	ld.local.v4.u32 	{%r149, %r150, %r151, %r152}, [%rd189+16];
	mul.wide.s32 	%rd78, %r149, 4;
	add.s64 	%rd79, %rd2, %rd78;
	ld.global.u32 	%r153, [%rd79];
	mul.wide.s32 	%rd80, %r150, 4;
	add.s64 	%rd81, %rd2, %rd80;
	ld.global.u32 	%r154, [%rd81];
	mul.wide.s32 	%rd82, %r151, 4;
	add.s64 	%rd83, %rd2, %rd82;
	ld.global.u32 	%r155, [%rd83];
	mul.wide.s32 	%rd84, %r152, 4;
	add.s64 	%rd85, %rd2, %rd84;
	ld.global.u32 	%r156, [%rd85];
	st.local.v4.u32 	[%rd188+16], {%r153, %r154, %r155, %r156};
	add.s32 	%r285, %r285, 16;
	add.s64 	%rd189, %rd189, 64;
	add.s64 	%rd188, %rd188, 64;
	setp.ne.s32 	%p20, %r285, 0;
	@%p20 bra 	$L__BB1_21;
$L__BB1_22:
	setp.eq.s32 	%p21, %r27, 0;
	@%p21 bra 	$L__BB1_31;
	and.b32  	%r36, %r74, 7;
	setp.lt.u32 	%p22, %r27, 8;
	@%p22 bra 	$L__BB1_25;
	mul.wide.u32 	%rd86, %r286, 4;
	add.s64 	%rd87, %rd3, %rd86;
	ld.local.u32 	%r157, [%rd87];
	mul.wide.s32 	%rd88, %r157, 4;
	add.s64 	%rd89, %rd2, %rd88;
	ld.global.u32 	%r158, [%rd89];
	add.s64 	%rd90, %rd4, %rd86;
	st.local.u32 	[%rd90], %r158;
	ld.local.u32 	%r159, [%rd87+4];
	mul.wide.s32 	%rd91, %r159, 4;
	add.s64 	%rd92, %rd2, %rd91;
	ld.global.u32 	%r160, [%rd92];
	st.local.u32 	[%rd90+4], %r160;
	ld.local.u32 	%r161, [%rd87+8];
	mul.wide.s32 	%rd93, %r161, 4;
	add.s64 	%rd94, %rd2, %rd93;
	ld.global.u32 	%r162, [%rd94];
	st.local.u32 	[%rd90+8], %r162;
	ld.local.u32 	%r163, [%rd87+12];
	mul.wide.s32 	%rd95, %r163, 4;
	add.s64 	%rd96, %rd2, %rd95;
	ld.global.u32 	%r164, [%rd96];
	st.local.u32 	[%rd90+12], %r164;
	ld.local.u32 	%r165, [%rd87+16];
	mul.wide.s32 	%rd97, %r165, 4;
	add.s64 	%rd98, %rd2, %rd97;
	ld.global.u32 	%r166, [%rd98];
	st.local.u32 	[%rd90+16], %r166;
	ld.local.u32 	%r167, [%rd87+20];
	mul.wide.s32 	%rd99, %r167, 4;
	add.s64 	%rd100, %rd2, %rd99;
	ld.global.u32 	%r168, [%rd100];
	st.local.u32 	[%rd90+20], %r168;
	ld.local.u32 	%r169, [%rd87+24];
	mul.wide.s32 	%rd101, %r169, 4;
	add.s64 	%rd102, %rd2, %rd101;
	ld.global.u32 	%r170, [%rd102];
	st.local.u32 	[%rd90+24], %r170;
	ld.local.u32 	%r171, [%rd87+28];
	mul.wide.s32 	%rd103, %r171, 4;
	add.s64 	%rd104, %rd2, %rd103;
	ld.global.u32 	%r172, [%rd104];
	st.local.u32 	[%rd90+28], %r172;
	add.s32 	%r286, %r286, 8;
$L__BB1_25:
	setp.eq.s32 	%p23, %r36, 0;
	@%p23 bra 	$L__BB1_31;
	and.b32  	%r39, %r74, 3;
	setp.lt.u32 	%p24, %r36, 4;
	@%p24 bra 	$L__BB1_28;
	mul.wide.u32 	%rd105, %r286, 4;
	add.s64 	%rd106, %rd3, %rd105;
	ld.local.u32 	%r173, [%rd106];
	mul.wide.s32 	%rd107, %r173, 4;
	add.s64 	%rd108, %rd2, %rd107;
	ld.global.u32 	%r174, [%rd108];
	add.s64 	%rd109, %rd4, %rd105;
	st.local.u32 	[%rd109], %r174;
	ld.local.u32 	%r175, [%rd106+4];
	mul.wide.s32 	%rd110, %r175, 4;
	add.s64 	%rd111, %rd2, %rd110;
	ld.global.u32 	%r176, [%rd111];
	st.local.u32 	[%rd109+4], %r176;
	ld.local.u32 	%r177, [%rd106+8];
	mul.wide.s32 	%rd112, %r177, 4;
	add.s64 	%rd113, %rd2, %rd112;
	ld.global.u32 	%r178, [%rd113];
	st.local.u32 	[%rd109+8], %r178;
	ld.local.u32 	%r179, [%rd106+12];
	mul.wide.s32 	%rd114, %r179, 4;
	add.s64 	%rd115, %rd2, %rd114;
	ld.global.u32 	%r180, [%rd115];
	st.local.u32 	[%rd109+12], %r180;
	add.s32 	%r286, %r286, 4;
$L__BB1_28:
	setp.eq.s32 	%p25, %r39, 0;
	@%p25 bra 	$L__BB1_31;
	mul.wide.u32 	%rd116, %r286, 4;
	add.s64 	%rd191, %rd4, %rd116;
	add.s64 	%rd190, %rd3, %rd116;
	neg.s32 	%r289, %r39;
$L__BB1_30:
	.pragma "nounroll";
	ld.local.u32 	%r181, [%rd190];
	mul.wide.s32 	%rd117, %r181, 4;
	add.s64 	%rd118, %rd2, %rd117;
	ld.global.u32 	%r182, [%rd118];
	st.local.u32 	[%rd191], %r182;
	add.s64 	%rd191, %rd191, 4;
	add.s64 	%rd190, %rd190, 4;
	add.s32 	%r289, %r289, 1;
	setp.ne.s32 	%p26, %r289, 0;
	@%p26 bra 	$L__BB1_30;
$L__BB1_31:
	setp.lt.s32 	%p27, %r74, 1;
	mov.b32 	%r183, 0;
	st.local.v4.u32 	[%rd3], {%r183, %r183, %r183, %r183};
	st.local.v4.u32 	[%rd3+16], {%r183, %r183, %r183, %r183};
	st.local.v4.u32 	[%rd3+32], {%r183, %r183, %r183, %r183};
	st.local.v4.u32 	[%rd3+48], {%r183, %r183, %r183, %r183};
	st.local.v4.u32 	[%rd3+64], {%r183, %r183, %r183, %r183};
	st.local.v4.u32 	[%rd3+80], {%r183, %r183, %r183, %r183};
	st.local.v4.u32 	[%rd3+96], {%r183, %r183, %r183, %r183};
	st.local.v4.u32 	[%rd3+112], {%r183, %r183, %r183, %r183};
	st.local.v4.u32 	[%rd3+128], {%r183, %r183, %r183, %r183};
	st.local.v4.u32 	[%rd3+144], {%r183, %r183, %r183, %r183};
	st.local.v4.u32 	[%rd3+160], {%r183, %r183, %r183, %r183};
	st.local.v4.u32 	[%rd3+176], {%r183, %r183, %r183, %r183};
	st.local.v4.u32 	[%rd3+192], {%r183, %r183, %r183, %r183};
	st.local.v4.u32 	[%rd3+208], {%r183, %r183, %r183, %r183};
	st.local.v4.u32 	[%rd3+224], {%r183, %r183, %r183, %r183};
	st.local.v4.u32 	[%rd3+240], {%r183, %r183, %r183, %r183};
	st.local.v4.u32 	[%rd3+256], {%r183, %r183, %r183, %r183};
	st.local.v4.u32 	[%rd3+272], {%r183, %r183, %r183, %r183};
	st.local.v4.u32 	[%rd3+288], {%r183, %r183, %r183, %r183};
	st.local.v4.u32 	[%rd3+304], {%r183, %r183, %r183, %r183};
	st.local.v4.u32 	[%rd3+320], {%r183, %r183, %r183, %r183};
	st.local.v4.u32 	[%rd3+336], {%r183, %r183, %r183, %r183};
	st.local.v4.u32 	[%rd3+352], {%r183, %r183, %r183, %r183};
	st.local.v4.u32 	[%rd3+368], {%r183, %r183, %r183, %r183};
	st.local.v4.u32 	[%rd3+384], {%r183, %r183, %r183, %r183};
	@%p27 bra 	$L__BB1_44;
	and.b32  	%r45, %r74, 15;
	setp.lt.u32 	%p28, %r74, 16;
	mov.b32 	%r292, 0;
	@%p28 bra 	$L__BB1_35;
	and.b32  	%r292, %r74, 2147483632;
	neg.s32 	%r290, %r292;
	add.s64 	%rd192, %rd4, 32;
$L__BB1_34:
	.pragma "nounroll";
	ld.local.v4.u32 	{%r185, %r186, %r187, %r188}, [%rd192+-32];
	mul.wide.s32 	%rd119, %r185, 4;
	add.s64 	%rd120, %rd3, %rd119;
	ld.local.u32 	%r189, [%rd120];
	add.s32 	%r190, %r189, 1;
	st.local.u32 	[%rd120], %r190;
	mul.wide.s32 	%rd121, %r186, 4;
	add.s64 	%rd122, %rd3, %rd121;
	ld.local.u32 	%r191, [%rd122];
	add.s32 	%r192, %r191, 1;
	st.local.u32 	[%rd122], %r192;
	mul.wide.s32 	%rd123, %r187, 4;
	add.s64 	%rd124, %rd3, %rd123;
	ld.local.u32 	%r193, [%rd124];
	add.s32 	%r194, %r193, 1;
	st.local.u32 	[%rd124], %r194;
	mul.wide.s32 	%rd125, %r188, 4;
	add.s64 	%rd126, %rd3, %rd125;
	ld.local.u32 	%r195, [%rd126];
	add.s32 	%r196, %r195, 1;
	st.local.u32 	[%rd126], %r196;
	ld.local.v4.u32 	{%r197, %r198, %r199, %r200}, [%rd192+-16];
	mul.wide.s32 	%rd127, %r197, 4;
	add.s64 	%rd128, %rd3, %rd127;
	ld.local.u32 	%r201, [%rd128];
	add.s32 	%r202, %r201, 1;
	st.local.u32 	[%rd128], %r202;
	mul.wide.s32 	%rd129, %r198, 4;
	add.s64 	%rd130, %rd3, %rd129;
	ld.local.u32 	%r203, [%rd130];
	add.s32 	%r204, %r203, 1;
	st.local.u32 	[%rd130], %r204;
	mul.wide.s32 	%rd131, %r199, 4;
	add.s64 	%rd132, %rd3, %rd131;
	ld.local.u32 	%r205, [%rd132];
	add.s32 	%r206, %r205, 1;
	st.local.u32 	[%rd132], %r206;
	mul.wide.s32 	%rd133, %r200, 4;
	add.s64 	%rd134, %rd3, %rd133;
	ld.local.u32 	%r207, [%rd134];
	add.s32 	%r208, %r207, 1;
	st.local.u32 	[%rd134], %r208;
	ld.local.v4.u32 	{%r209, %r210, %r211, %r212}, [%rd192];
	mul.wide.s32 	%rd135, %r209, 4;
	add.s64 	%rd136, %rd3, %rd135;
	ld.local.u32 	%r213, [%rd136];
	add.s32 	%r214, %r213, 1;
	st.local.u32 	[%rd136], %r214;
	mul.wide.s32 	%rd137, %r210, 4;
	add.s64 	%rd138, %rd3, %rd137;
	ld.local.u32 	%r215, [%rd138];
	add.s32 	%r216, %r215, 1;
	st.local.u32 	[%rd138], %r216;
	mul.wide.s32 	%rd139, %r211, 4;
	add.s64 	%rd140, %rd3, %rd139;
	ld.local.u32 	%r217, [%rd140];
	add.s32 	%r218, %r217, 1;
	st.local.u32 	[%rd140], %r218;
	mul.wide.s32 	%rd141, %r212, 4;
	add.s64 	%rd142, %rd3, %rd141;
	ld.local.u32 	%r219, [%rd142];
	add.s32 	%r220, %r219, 1;
	st.local.u32 	[%rd142], %r220;
	ld.local.v4.u32 	{%r221, %r222, %r223, %r224}, [%rd192+16];
	mul.wide.s32 	%rd143, %r221, 4;
	add.s64 	%rd144, %rd3, %rd143;
	ld.local.u32 	%r225, [%rd144];
	add.s32 	%r226, %r225, 1;
	st.local.u32 	[%rd144], %r226;
	mul.wide.s32 	%rd145, %r222, 4;
	add.s64 	%rd146, %rd3, %rd145;
	ld.local.u32 	%r227, [%rd146];
	add.s32 	%r228, %r227, 1;
	st.local.u32 	[%rd146], %r228;
	mul.wide.s32 	%rd147, %r223, 4;
	add.s64 	%rd148, %rd3, %rd147;
	ld.local.u32 	%r229, [%rd148];
	add.s32 	%r230, %r229, 1;
	st.local.u32 	[%rd148], %r230;
	mul.wide.s32 	%rd149, %r224, 4;
	add.s64 	%rd150, %rd3, %rd149;
	ld.local.u32 	%r231, [%rd150];
	add.s32 	%r232, %r231, 1;
	st.local.u32 	[%rd150], %r232;
	add.s32 	%r290, %r290, 16;
	add.s64 	%rd192, %rd192, 64;
	setp.ne.s32 	%p29, %r290, 0;
	@%p29 bra 	$L__BB1_34;
$L__BB1_35:
	setp.eq.s32 	%p30, %r45, 0;
	@%p30 bra 	$L__BB1_44;
	and.b32  	%r51, %r74, 7;
	setp.lt.u32 	%p31, %r45, 8;
	@%p31 bra 	$L__BB1_38;
	mul.wide.u32 	%rd151, %r292, 4;
	add.s64 	%rd152, %rd4, %rd151;
	ld.local.u32 	%r233, [%rd152];
	mul.wide.s32 	%rd153, %r233, 4;
	add.s64 	%rd154, %rd3, %rd153;
	ld.local.u32 	%r234, [%rd154];
	add.s32 	%r235, %r234, 1;
	st.local.u32 	[%rd154], %r235;
	ld.local.u32 	%r236, [%rd152+4];
	mul.wide.s32 	%rd155, %r236, 4;
	add.s64 	%rd156, %rd3, %rd155;
	ld.local.u32 	%r237, [%rd156];
	add.s32 	%r238, %r237, 1;
	st.local.u32 	[%rd156], %r238;
	ld.local.u32 	%r239, [%rd152+8];
	mul.wide.s32 	%rd157, %r239, 4;
	add.s64 	%rd158, %rd3, %rd157;
	ld.local.u32 	%r240, [%rd158];
	add.s32 	%r241, %r240, 1;
	st.local.u32 	[%rd158], %r241;
	ld.local.u32 	%r242, [%rd152+12];
	mul.wide.s32 	%rd159, %r242, 4;
	add.s64 	%rd160, %rd3, %rd159;
	ld.local.u32 	%r243, [%rd160];
	add.s32 	%r244, %r243, 1;
	st.local.u32 	[%rd160], %r244;
	ld.local.u32 	%r245, [%rd152+16];
	mul.wide.s32 	%rd161, %r245, 4;
	add.s64 	%rd162, %rd3, %rd161;
	ld.local.u32 	%r246, [%rd162];
	add.s32 	%r247, %r246, 1;
	st.local.u32 	[%rd162], %r247;
	ld.local.u32 	%r248, [%rd152+20];
	mul.wide.s32 	%rd163, %r248, 4;
	add.s64 	%rd164, %rd3, %rd163;
	ld.local.u32 	%r249, [%rd164];
	add.s32 	%r250, %r249, 1;
	st.local.u32 	[%rd164], %r250;
	ld.local.u32 	%r251, [%rd152+24];
	mul.wide.s32 	%rd165, %r251, 4;
	add.s64 	%rd166, %rd3, %rd165;
	ld.local.u32 	%r252, [%rd166];
	add.s32 	%r253, %r252, 1;
	st.local.u32 	[%rd166], %r253;
	ld.local.u32 	%r254, [%rd152+28];
	mul.wide.s32 	%rd167, %r254, 4;
	add.s64 	%rd168, %rd3, %rd167;
	ld.local.u32 	%r255, [%rd168];
	add.s32 	%r256, %r255, 1;
	st.local.u32 	[%rd168], %r256;
	add.s32 	%r292, %r292, 8;
$L__BB1_38:
	setp.eq.s32 	%p32, %r51, 0;
	@%p32 bra 	$L__BB1_44;
	and.b32  	%r54, %r74, 3;
	setp.lt.u32 	%p33, %r51, 4;
	@%p33 bra 	$L__BB1_41;
	mul.wide.u32 	%rd169, %r292, 4;
	add.s64 	%rd170, %rd4, %rd169;
	ld.local.u32 	%r257, [%rd170];
	mul.wide.s32 	%rd171, %r257, 4;
	add.s64 	%rd172, %rd3, %rd171;
	ld.local.u32 	%r258, [%rd172];
	add.s32 	%r259, %r258, 1;
	st.local.u32 	[%rd172], %r259;
	ld.local.u32 	%r260, [%rd170+4];
	mul.wide.s32 	%rd173, %r260, 4;
	add.s64 	%rd174, %rd3, %rd173;
	ld.local.u32 	%r261, [%rd174];
	add.s32 	%r262, %r261, 1;
	st.local.u32 	[%rd174], %r262;
	ld.local.u32 	%r263, [%rd170+8];
	mul.wide.s32 	%rd175, %r263, 4;
	add.s64 	%rd176, %rd3, %rd175;
	ld.local.u32 	%r264, [%rd176];
	add.s32 	%r265, %r264, 1;
	st.local.u32 	[%rd176], %r265;
	ld.local.u32 	%r266, [%rd170+12];
	mul.wide.s32 	%rd177, %r266, 4;
	add.s64 	%rd178, %rd3, %rd177;
	ld.local.u32 	%r267, [%rd178];
	add.s32 	%r268, %r267, 1;
	st.local.u32 	[%rd178], %r268;
	add.s32 	%r292, %r292, 4;
$L__BB1_41:
	setp.eq.s32 	%p34, %r54, 0;
	@%p34 bra 	$L__BB1_44;
	mul.wide.u32 	%rd179, %r292, 4;
	add.s64 	%rd193, %rd4, %rd179;
	neg.s32 	%r294, %r54;
$L__BB1_43:
	.pragma "nounroll";
	ld.local.u32 	%r269, [%rd193];
	mul.wide.s32 	%rd180, %r269, 4;
	add.s64 	%rd181, %rd3, %rd180;
	ld.local.u32 	%r270, [%rd181];
	add.s32 	%r271, %r270, 1;
	st.local.u32 	[%rd181], %r271;
	add.s64 	%rd193, %rd193, 4;
	add.s32 	%r294, %r294, 1;
	setp.ne.s32 	%p35, %r294, 0;
	@%p35 bra 	$L__BB1_43;
$L__BB1_44:
	setp.lt.s32 	%p36, %r75, 2;
	mov.b32 	%r299, 0;
	@%p36 bra 	$L__BB1_52;
	ld.local.u32 	%r300, [%rd3];
	mov.b32 	%r297, 1;
	mov.b32 	%r299, 0;
$L__BB1_46:
	mov.u32 	%r62, %r299;
	mov.u32 	%r61, %r300;
	mul.wide.u32 	%rd182, %r297, 4;
	add.s64 	%rd183, %rd3, %rd182;
	ld.local.u32 	%r300, [%rd183];
	setp.gt.s32 	%p37, %r300, %r61;
	mov.u32 	%r299, %r297;
	@%p37 bra 	$L__BB1_51;
	setp.lt.s32 	%p38, %r74, 1;
	setp.eq.s32 	%p39, %r300, 0;
	setp.ne.s32 	%p40, %r61, %r300;
	or.pred  	%p41, %p39, %p40;
	or.pred  	%p42, %p41, %p38;
	mov.u32 	%r299, %r62;
	mov.u32 	%r300, %r61;
	@%p42 bra 	$L__BB1_51;
	mov.b32 	%r298, 0;
$L__BB1_49:
	mul.wide.u32 	%rd184, %r298, 4;
	add.s64 	%rd185, %rd4, %rd184;
	ld.local.u32 	%r66, [%rd185];
	setp.eq.s32 	%p43, %r66, %r297;
	mov.u32 	%r299, %r297;
	mov.u32 	%r300, %r61;
	@%p43 bra 	$L__BB1_51;
	setp.ne.s32 	%p44, %r66, %r62;
	add.s32 	%r298, %r298, 1;
	setp.lt.s32 	%p45, %r298, %r74;
	and.pred  	%p46, %p44, %p45;
	mov.u32 	%r299, %r62;
	mov.u32 	%r300, %r61;
	@%p46 bra 	$L__BB1_49;
$L__BB1_51:
	add.s32 	%r297, %r297, 1;
	setp.ne.s32 	%p47, %r297, %r75;
	@%p47 bra 	$L__BB1_46;
$L__BB1_52:
	st.global.u32 	[%rd5], %r299;
$L__BB1_53:
	ret;
$L__BB1_54:
	add.s32 	%r31, %r284, -1;
	mul.wide.u32 	%rd52, %r31, 4;
	add.s64 	%rd53, %rd3, %rd52;
	ld.local.u32 	%r32, [%rd53];
	setp.le.s32 	%p15, %r32, %r72;
	@%p15 bra 	$L__BB1_56;
	sub.s32 	%r119, %r32, %r72;
	shl.b32 	%r120, %r119, 2;
	add.s32 	%r122, %r85, %r120;
	ld.shared.u32 	%r123, [%r122];
	setp.lt.s32 	%p16, %r123, 0;
	@%p16 bra 	$L__BB1_53;
$L__BB1_56:
	setp.lt.u32 	%p17, %r284, 2;
	mov.u32 	%r284, %r31;
	@%p17 bra 	$L__BB1_18;
	bra.uni 	$L__BB1_54;

}


// ===== COMPILED SASS (sm_100) =====

	.target	sm_100

	.elftype	@"ET_EXEC"


//--------------------- .note.nv.tkinfo           --------------------------
	.section	.note.nv.tkinfo,"",@"SHT_NOTE"
	.sectionflags	@"SHF_NOTE_NV_TKINFO"
	.tkinfo
        /*0018*/ 	.word	0x00000002
        /*0030*/ 	.string	""
        /*0030*/ 	.string	"ptxas"
        /*0030*/ 	.string	"Cuda compilation tools, release 13.0, V13.0.88"
        /*0030*/ 	.string	"Build cuda_13.0.r13.0/compiler.36424714_0"
        /*0030*/ 	.string	"-arch sm_100 -m 64 "



//--------------------- .note.nv.cuinfo           --------------------------
	.section	.note.nv.cuinfo,"",@"SHT_NOTE"
	.sectionflags	@"SHF_NOTE_NV_CUINFO"
        /*0018*/ 	.short	0x0002
        /*001a*/ 	.short	0x0064
        /*001c*/ 	.short	0x0082
	.zero		2


//--------------------- .nv.info                  --------------------------
	.section	.nv.info,"",@"SHT_CUDA_INFO"
	.align	4


	//----- nvinfo : EIATTR_REGCOUNT
	.align		4
        /*0000*/ 	.byte	0x04, 0x2f
        /*0002*/ 	.short	(.L_1 - .L_0)
	.align		4
.L_0:
        /*0004*/ 	.word	index@(_Z3knnPfP6float2iiiiPii)
        /*0008*/ 	.word	0x0000001f


	//----- nvinfo : EIATTR_FRAME_SIZE
	.align		4
.L_1:
        /*000c*/ 	.byte	0x04, 0x11
        /*000e*/ 	.short	(.L_3 - .L_2)
	.align		4
.L_2:
        /*0010*/ 	.word	index@(_Z3knnPfP6float2iiiiPii)
        /*0014*/ 	.word	0x00000280


	//----- nvinfo : EIATTR_REGCOUNT
	.align		4
.L_3:
        /*0018*/ 	.byte	0x04, 0x2f
        /*001a*/ 	.short	(.L_5 - .L_4)
	.align		4
.L_4:
        /*001c*/ 	.word	index@(_Z11knnPunisherP6float2Piiiii)
        /*0020*/ 	.word	0x00000020


	//----- nvinfo : EIATTR_FRAME_SIZE
	.align		4
.L_5:
        /*0024*/ 	.byte	0x04, 0x11
        /*0026*/ 	.short	(.L_7 - .L_6)
	.align		4
.L_6:
        /*0028*/ 	.word	index@(_Z11knnPunisherP6float2Piiiii)
        /*002c*/ 	.word	0x000001e0


	//----- nvinfo : EIATTR_MIN_STACK_SIZE
	.align		4
.L_7:
        /*0030*/ 	.byte	0x04, 0x12
        /*0032*/ 	.short	(.L_9 - .L_8)
	.align		4
.L_8:
        /*0034*/ 	.word	index@(_Z11knnPunisherP6float2Piiiii)
        /*0038*/ 	.word	0x000001e0


	//----- nvinfo : EIATTR_MIN_STACK_SIZE
	.align		4
.L_9:
        /*003c*/ 	.byte	0x04, 0x12
        /*003e*/ 	.short	(.L_11 - .L_10)
	.align		4
.L_10:
        /*0040*/ 	.word	index@(_Z3knnPfP6float2iiiiPii)
        /*0044*/ 	.word	0x00000280
.L_11:


//--------------------- .nv.compat                --------------------------
	.section	.nv.compat,"",@"SHT_CUDA_COMPAT_INFO"
	.align	4
        /*0000*/ 	.byte	0x02, 0x09, 0x00, 0x00, 0x02, 0x02, 0x01, 0x00, 0x02, 0x05, 0x05, 0x00, 0x03, 0x07, 0x01, 0x01
        /*0010*/ 	.byte	0x02, 0x03, 0x00, 0x00, 0x02, 0x06, 0x01, 0x00, 0x04, 0x0b, 0x08, 0x00, 0x09, 0x00, 0x00, 0x00
        /*0020*/ 	.byte	0x00, 0x00, 0x00, 0x00


//--------------------- .nv.info._Z11knnPunisherP6float2Piiiii --------------------------
	.section	.nv.info._Z11knnPunisherP6float2Piiiii,"",@"SHT_CUDA_INFO"
	.sectionflags	@""
	.align	4


	//----- nvinfo : EIATTR_CUDA_API_VERSION
	.align		4
        /*0000*/ 	.byte	0x04, 0x37
        /*0002*/ 	.short	(.L_13 - .L_12)
.L_12:
        /*0004*/ 	.word	0x00000082


	//----- nvinfo : EIATTR_KPARAM_INFO
	.align		4
.L_13:
        /*0008*/ 	.byte	0x04, 0x17
        /*000a*/ 	.short	(.L_15 - .L_14)
.L_14:
        /*000c*/ 	.word	0x00000000
        /*0010*/ 	.short	0x0005
        /*0012*/ 	.short	0x001c
        /*0014*/ 	.byte	0x00, 0xf0, 0x11, 0x00


	//----- nvinfo : EIATTR_KPARAM_INFO
	.align		4
.L_15:
        /*0018*/ 	.byte	0x04, 0x17
        /*001a*/ 	.short	(.L_17 - .L_16)
.L_16:
        /*001c*/ 	.word	0x00000000
        /*0020*/ 	.short	0x0004
        /*0022*/ 	.short	0x0018
        /*0024*/ 	.byte	0x00, 0xf0, 0x11, 0x00


	//----- nvinfo : EIATTR_KPARAM_INFO
	.align		4
.L_17:
        /*0028*/ 	.byte	0x04, 0x17
        /*002a*/ 	.short	(.L_19 - .L_18)
.L_18:
        /*002c*/ 	.word	0x00000000
        /*0030*/ 	.short	0x0003
        /*0032*/ 	.short	0x0014
        /*0034*/ 	.byte	0x00, 0xf0, 0x11, 0x00


	//----- nvinfo : EIATTR_KPARAM_INFO
	.align		4
.L_19:
        /*0038*/ 	.byte	0x04, 0x17
        /*003a*/ 	.short	(.L_21 - .L_20)
.L_20:
        /*003c*/ 	.word	0x00000000
        /*0040*/ 	.short	0x0002
        /*0042*/ 	.short	0x0010
        /*0044*/ 	.byte	0x00, 0xf0, 0x11, 0x00


	//----- nvinfo : EIATTR_KPARAM_INFO
	.align		4
.L_21:
        /*0048*/ 	.byte	0x04, 0x17
        /*004a*/ 	.short	(.L_23 - .L_22)
.L_22:
        /*004c*/ 	.word	0x00000000
        /*0050*/ 	.short	0x0001
        /*0052*/ 	.short	0x0008
        /*0054*/ 	.byte	0x00, 0xf5, 0x21, 0x00


	//----- nvinfo : EIATTR_KPARAM_INFO
	.align		4
.L_23:
        /*0058*/ 	.byte	0x04, 0x17
        /*005a*/ 	.short	(.L_25 - .L_24)
.L_24:
        /*005c*/ 	.word	0x00000000
        /*0060*/ 	.short	0x0000
        /*0062*/ 	.short	0x0000
        /*0064*/ 	.byte	0x00, 0xf5, 0x21, 0x00


	//----- nvinfo : EIATTR_SPARSE_MMA_MASK
	.align		4
.L_25:
        /*0068*/ 	.byte	0x03, 0x50
        /*006a*/ 	.short	0x0000


	//----- nvinfo : EIATTR_MAXREG_COUNT
	.align		4
        /*006c*/ 	.byte	0x03, 0x1b
        /*006e*/ 	.short	0x00ff


	//----- nvinfo : EIATTR_MERCURY_ISA_VERSION
	.align		4
        /*0070*/ 	.byte	0x03, 0x5f
        /*0072*/ 	.short	0x0101


	//----- nvinfo : EIATTR_VRC_CTA_INIT_COUNT
	.align		4
        /*0074*/ 	.byte	0x02, 0x4a
	.zero		1
	.zero		1


	//----- nvinfo : EIATTR_EXIT_INSTR_OFFSETS
	.align		4
        /*0078*/ 	.byte	0x04, 0x1c
        /*007a*/ 	.short	(.L_27 - .L_26)


	//   ....[0]....
.L_26:
        /*007c*/ 	.word	0x000001a0


	//   ....[1]....
        /*0080*/ 	.word	0x00000260


	//   ....[2]....
        /*0084*/ 	.word	0x00000b70


	//   ....[3]....
        /*0088*/ 	.word	0x000022e0


	//----- nvinfo : EIATTR_CRS_STACK_SIZE
	.align		4
.L_27:
        /*008c*/ 	.byte	0x04, 0x1e
        /*008e*/ 	.short	(.L_29 - .L_28)
.L_28:
        /*0090*/ 	.word	0x00000000


	//----- nvinfo : EIATTR_CBANK_PARAM_SIZE
	.align		4
.L_29:
        /*0094*/ 	.byte	0x03, 0x19
        /*0096*/ 	.short	0x0020


	//----- nvinfo : EIATTR_PARAM_CBANK
	.align		4
        /*0098*/ 	.byte	0x04, 0x0a
        /*009a*/ 	.short	(.L_31 - .L_30)
	.align		4
.L_30:
        /*009c*/ 	.word	index@(.nv.constant0._Z11knnPunisherP6float2Piiiii)
        /*00a0*/ 	.short	0x0380
        /*00a2*/ 	.short	0x0020


	//----- nvinfo : EIATTR_SW_WAR
	.align		4
.L_31:
        /*00a4*/ 	.byte	0x04, 0x36
        /*00a6*/ 	.short	(.L_33 - .L_32)
.L_32:
        /*00a8*/ 	.word	0x00000008
.L_33:


//--------------------- .nv.info._Z3knnPfP6float2iiiiPii --------------------------
	.section	.nv.info._Z3knnPfP6float2iiiiPii,"",@"SHT_CUDA_INFO"
	.sectionflags	@""
	.align	4


	//----- nvinfo : EIATTR_CUDA_API_VERSION
	.align		4
        /*0000*/ 	.byte	0x04, 0x37
        /*0002*/ 	.short	(.L_35 - .L_34)
.L_34:
        /*0004*/ 	.word	0x00000082


	//----- nvinfo : EIATTR_KPARAM_INFO
	.align		4
.L_35:
        /*0008*/ 	.byte	0x04, 0x17
        /*000a*/ 	.short	(.L_37 - .L_36)
.L_36:
        /*000c*/ 	.word	0x00000000
        /*0010*/ 	.short	0x0007
        /*0012*/ 	.short	0x0028
        /*0014*/ 	.byte	0x00, 0xf0, 0x11, 0x00


	//----- nvinfo : EIATTR_KPARAM_INFO
	.align		4
.L_37:
        /*0018*/ 	.byte	0x04, 0x17
        /*001a*/ 	.short	(.L_39 - .L_38)
.L_38:
        /*001c*/ 	.word	0x00000000
        /*0020*/ 	.short	0x0006
        /*0022*/ 	.short	0x0020
        /*0024*/ 	.byte	0x00, 0xf5, 0x21, 0x00


	//----- nvinfo : EIATTR_KPARAM_INFO
	.align		4
.L_39:
        /*0028*/ 	.byte	0x04, 0x17
        /*002a*/ 	.short	(.L_41 - .L_40)
.L_40:
        /*002c*/ 	.word	0x00000000
        /*0030*/ 	.short	0x0005
        /*0032*/ 	.short	0x001c
        /*0034*/ 	.byte	0x00, 0xf0, 0x11, 0x00


	//----- nvinfo : EIATTR_KPARAM_INFO
	.align		4
.L_41:
        /*0038*/ 	.byte	0x04, 0x17
        /*003a*/ 	.short	(.L_43 - .L_42)
.L_42:
        /*003c*/ 	.word	0x00000000
        /*0040*/ 	.short	0x0004
        /*0042*/ 	.short	0x0018
        /*0044*/ 	.byte	0x00, 0xf0, 0x11, 0x00


	//----- nvinfo : EIATTR_KPARAM_INFO
	.align		4
.L_43:
        /*0048*/ 	.byte	0x04, 0x17
        /*004a*/ 	.short	(.L_45 - .L_44)
.L_44:
        /*004c*/ 	.word	0x00000000
        /*0050*/ 	.short	0x0003
        /*0052*/ 	.short	0x0014
        /*0054*/ 	.byte	0x00, 0xf0, 0x11, 0x00


	//----- nvinfo : EIATTR_KPARAM_INFO
	.align		4
.L_45:
        /*0058*/ 	.byte	0x04, 0x17
        /*005a*/ 	.short	(.L_47 - .L_46)
.L_46:
        /*005c*/ 	.word	0x00000000
        /*0060*/ 	.short	0x0002
        /*0062*/ 	.short	0x0010
        /*0064*/ 	.byte	0x00, 0xf0, 0x11, 0x00


	//----- nvinfo : EIATTR_KPARAM_INFO
	.align		4
.L_47:
        /*0068*/ 	.byte	0x04, 0x17
        /*006a*/ 	.short	(.L_49 - .L_48)
.L_48:
        /*006c*/ 	.word	0x00000000
        /*0070*/ 	.short	0x0001
        /*0072*/ 	.short	0x0008
        /*0074*/ 	.byte	0x00, 0xf5, 0x21, 0x00


	//----- nvinfo : EIATTR_KPARAM_INFO
	.align		4
.L_49:
        /*0078*/ 	.byte	0x04, 0x17
        /*007a*/ 	.short	(.L_51 - .L_50)
.L_50:
        /*007c*/ 	.word	0x00000000
        /*0080*/ 	.short	0x0000
        /*0082*/ 	.short	0x0000
        /*0084*/ 	.byte	0x00, 0xf5, 0x21, 0x00


	//----- nvinfo : EIATTR_SPARSE_MMA_MASK
	.align		4
.L_51:
        /*0088*/ 	.byte	0x03, 0x50
        /*008a*/ 	.short	0x0000


	//----- nvinfo : EIATTR_MAXREG_COUNT
	.align		4
        /*008c*/ 	.byte	0x03, 0x1b
        /*008e*/ 	.short	0x00ff


	//----- nvinfo : EIATTR_MERCURY_ISA_VERSION
	.align		4
        /*0090*/ 	.byte	0x03, 0x5f
        /*0092*/ 	.short	0x0101


	//----- nvinfo : EIATTR_VRC_CTA_INIT_COUNT
	.align		4
        /*0094*/ 	.byte	0x02, 0x4a
	.zero		1
	.zero		1


	//----- nvinfo : EIATTR_EXIT_INSTR_OFFSETS
	.align		4
        /*0098*/ 	.byte	0x04, 0x1c
        /*009a*/ 	.short	(.L_53 - .L_52)


	//   ....[0]....
.L_52:
        /*009c*/ 	.word	0x00000090


	//   ....[1]....
        /*00a0*/ 	.word	0x00003df0


	//   ....[2]....
        /*00a4*/ 	.word	0x000040d0


	//   ....[3]....
        /*00a8*/ 	.word	0x00004230


	//   ....[4]....
        /*00ac*/ 	.word	0x00004330


	//   ....[5]....
        /*00b0*/ 	.word	0x00004400


	//----- nvinfo : EIATTR_CRS_STACK_SIZE
	.align		4
.L_53:
        /*00b4*/ 	.byte	0x04, 0x1e
        /*00b6*/ 	.short	(.L_55 - .L_54)
.L_54:
        /*00b8*/ 	.word	0x00000000


	//----- nvinfo : EIATTR_CBANK_PARAM_SIZE
	.align		4
.L_55:
        /*00bc*/ 	.byte	0x03, 0x19
        /*00be*/ 	.short	0x002c


	//----- nvinfo : EIATTR_PARAM_CBANK
	.align		4
        /*00c0*/ 	.byte	0x04, 0x0a
        /*00c2*/ 	.short	(.L_57 - .L_56)
	.align		4
.L_56:
        /*00c4*/ 	.word	index@(.nv.constant0._Z3knnPfP6float2iiiiPii)
        /*00c8*/ 	.short	0x0380
        /*00ca*/ 	.short	0x002c


	//----- nvinfo : EIATTR_SW_WAR
	.align		4
.L_57:
        /*00cc*/ 	.byte	0x04, 0x36
        /*00ce*/ 	.short	(.L_59 - .L_58)
.L_58:
        /*00d0*/ 	.word	0x00000008
.L_59:


//--------------------- .nv.callgraph             --------------------------
	.section	.nv.callgraph,"",@"SHT_CUDA_CALLGRAPH"
	.align	4
	.sectionentsize	8
	.align		4
        /*0000*/ 	.word	0x00000000
	.align		4
        /*0004*/ 	.word	0xffffffff
	.align		4
        /*0008*/ 	.word	0x00000000
	.align		4
        /*000c*/ 	.word	0xfffffffe
	.align		4
        /*0010*/ 	.word	0x00000000
	.align		4
        /*0014*/ 	.word	0xfffffffd
	.align		4
        /*0018*/ 	.word	0x00000000
	.align		4
        /*001c*/ 	.word	0xfffffffc


//--------------------- .text._Z11knnPunisherP6float2Piiiii --------------------------
	.section	.text._Z11knnPunisherP6float2Piiiii,"ax",@progbits
	.align	128
        .global         _Z11knnPunisherP6float2Piiiii
        .type           _Z11knnPunisherP6float2Piiiii,@function
        .size           _Z11knnPunisherP6float2Piiiii,(.L_x_90 - _Z11knnPunisherP6float2Piiiii)
        .other          _Z11knnPunisherP6float2Piiiii,@"STO_CUDA_ENTRY STV_DEFAULT"
_Z11knnPunisherP6float2Piiiii:
.text._Z11knnPunisherP6float2Piiiii:
[----:B------:R-:W0:Y:S01]  /*0000*/  LDC R1, c[0x0][0x37c] ;  /* 0x0000df00ff017b82 */ /* 0x000e220000000800 */
[----:B------:R-:W1:Y:S07]  /*0010*/  S2R R7, SR_TID.X ;  /* 0x0000000000077919 */ /* 0x000e6e0000002100 */
[----:B------:R-:W1:Y:S01]  /*0020*/  S2UR UR4, SR_CTAID.X ;  /* 0x00000000000479c3 */ /* 0x000e620000002500 */
[----:B------:R-:W2:Y:S01]  /*0030*/  LDCU.64 UR10, c[0x0][0x358] ;  /* 0x00006b00ff0a77ac */ /* 0x000ea20008000a00 */
[----:B------:R-:W-:Y:S01]  /*0040*/  BSSY.RECONVERGENT B0, `(.L_x_0) ;  /* 0x0000013000007945 */ /* 0x000fe20003800200 */
[----:B0-----:R-:W-:-:S05]  /*0050*/  VIADD R1, R1, 0xfffffe20 ;  /* 0xfffffe2001017836 */ /* 0x001fca0000000000 */
[----:B------:R-:W1:Y:S02]  /*0060*/  LDC R8, c[0x0][0x360] ;  /* 0x0000d800ff087b82 */ /* 0x000e640000000800 */
[----:B-1----:R-:W-:Y:S01]  /*0070*/  IMAD R6, R8, UR4, R7 ;  /* 0x0000000408067c24 */ /* 0x002fe2000f8e0207 */
[----:B------:R-:W0:Y:S04]  /*0080*/  LDCU UR4, c[0x0][0x390] ;  /* 0x00007200ff0477ac */ /* 0x000e280008000800 */
[----:B------:R-:W-:-:S13]  /*0090*/  ISETP.GE.AND P0, PT, R7, R6, PT ;  /* 0x000000060700720c */ /* 0x000fda0003f06270 */
[----:B--2---:R-:W-:Y:S05]  /*00a0*/  @P0 BRA `(.L_x_1) ;  /* 0x0000000000300947 */ /* 0x004fea0003800000 */
[----:B------:R-:W1:Y:S01]  /*00b0*/  S2R R3, SR_CgaCtaId ;  /* 0x0000000000037919 */ /* 0x000e620000008800 */
[----:B------:R-:W2:Y:S01]  /*00c0*/  LDC.64 R4, c[0x0][0x388] ;  /* 0x0000e200ff047b82 */ /* 0x000ea20000000a00 */
[----:B------:R-:W-:-:S04]  /*00d0*/  MOV R0, 0x400 ;  /* 0x0000040000007802 */ /* 0x000fc80000000f00 */
[----:B-1----:R-:W-:-:S07]  /*00e0*/  LEA R0, R3, R0, 0x18 ;  /* 0x0000000003007211 */ /* 0x002fce00078ec0ff */
.L_x_2:
[----:B0-----:R-:W-:-:S04]  /*00f0*/  VIADD R3, R7, UR4 ;  /* 0x0000000407037c36 */ /* 0x001fc80008000000 */
[----:B-12---:R-:W-:-:S06]  /*0100*/  IMAD.WIDE R2, R3, 0x4, R4 ;  /* 0x0000000403027825 */ /* 0x006fcc00078e0204 */
[----:B------:R-:W2:Y:S01]  /*0110*/  LDG.E R2, desc[UR10][R2.64] ;  /* 0x0000000a02027981 */ /* 0x000ea2000c1e1900 */
[----:B------:R-:W-:Y:S01]  /*0120*/  LEA R9, R7, R0, 0x2 ;  /* 0x0000000007097211 */ /* 0x000fe200078e10ff */
[----:B------:R-:W-:-:S05]  /*0130*/  IMAD.IADD R7, R8, 0x1, R7 ;  /* 0x0000000108077824 */ /* 0x000fca00078e0207 */
[----:B------:R-:W-:Y:S01]  /*0140*/  ISETP.GE.AND P0, PT, R7, R6, PT ;  /* 0x000000060700720c */ /* 0x000fe20003f06270 */
[----:B--2---:R1:W-:-:S12]  /*0150*/  STS [R9], R2 ;  /* 0x0000000209007388 */ /* 0x0043d80000000800 */
[----:B------:R-:W-:Y:S05]  /*0160*/  @!P0 BRA `(.L_x_2) ;  /* 0xfffffffc00e08947 */ /* 0x000fea000383ffff */
.L_x_1:
[----:B0-----:R-:W-:Y:S05]  /*0170*/  BSYNC.RECONVERGENT B0 ;  /* 0x0000000000007941 */ /* 0x001fea0003800200 */
.L_x_0:
[----:B------:R-:W0:Y:S02]  /*0180*/  LDCU UR5, c[0x0][0x394] ;  /* 0x00007280ff0577ac */ /* 0x000e240008000800 */
[----:B0-----:R-:W-:-:S13]  /*0190*/  ISETP.GE.AND P0, PT, R6, UR5, PT ;  /* 0x0000000506007c0c */ /* 0x001fda000bf06270 */
[----:B------:R-:W-:Y:S05]  /*01a0*/  @P0 EXIT ;  /* 0x000000000000094d */ /* 0x000fea0003800000 */
[----:B------:R-:W0:Y:S01]  /*01b0*/  LDC.64 R16, c[0x0][0x388] ;  /* 0x0000e200ff107b82 */ /* 0x000e220000000a00 */
[----:B------:R-:W2:Y:S02]  /*01c0*/  LDCU UR4, c[0x0][0x390] ;  /* 0x00007200ff0477ac */ /* 0x000ea40008000800 */
[----:B--2---:R-:W-:-:S04]  /*01d0*/  VIADD R3, R6, UR4 ;  /* 0x0000000406037c36 */ /* 0x004fc80008000000 */
[----:B0-----:R-:W-:-:S05]  /*01e0*/  IMAD.WIDE R16, R3, 0x4, R16 ;  /* 0x0000000403107825 */ /* 0x001fca00078e0210 */
[----:B------:R-:W2:Y:S01]  /*01f0*/  LDG.E R0, desc[UR10][R16.64] ;  /* 0x0000000a10007981 */ /* 0x000ea2000c1e1900 */
[----:B------:R-:W0:Y:S01]  /*0200*/  S2UR UR5, SR_CgaCtaId ;  /* 0x00000000000579c3 */ /* 0x000e220000008800 */
[----:B------:R-:W-:Y:S02]  /*0210*/  UMOV UR4, 0x400 ;  /* 0x0000040000047882 */ /* 0x000fe40000000000 */
[----:B0-----:R-:W-:-:S06]  /*0220*/  ULEA UR8, UR5, UR4, 0x18 ;  /* 0x0000000405087291 */ /* 0x001fcc000f8ec0ff */
[----:B------:R-:W-:Y:S02]  /*0230*/  LEA R3, R6, UR8, 0x2 ;  /* 0x0000000806037c11 */ /* 0x000fe4000f8e10ff */
[----:B--2---:R-:W-:-:S03]  /*0240*/  ISETP.NE.AND P0, PT, R0, -0x1, PT ;  /* 0xffffffff0000780c */ /* 0x004fc60003f05270 */
[----:B------:R0:W-:Y:S10]  /*0250*/  STS [R3], R0 ;  /* 0x0000000003007388 */ /* 0x0001f40000000800 */
[----:B0-----:R-:W-:Y:S05]  /*0260*/  @P0 EXIT ;  /* 0x000000000000094d */ /* 0x001fea0003800000 */
[----:B------:R-:W0:Y:S02]  /*0270*/  LDC R0, c[0x0][0x398] ;  /* 0x0000e600ff007b82 */ /* 0x000e240000000800 */
[----:B0-----:R-:W-:-:S13]  /*0280*/  ISETP.GE.AND P0, PT, R0, 0x1, PT ;  /* 0x000000010000780c */ /* 0x001fda0003f06270 */
[----:B------:R-:W-:Y:S05]  /*0290*/  @!P0 BRA `(.L_x_3) ;  /* 0x0000000400f48947 */ /* 0x000fea0003800000 */
[C---:B------:R-:W-:Y:S01]  /*02a0*/  ISETP.GE.U32.AND P2, PT, R0.reuse, 0x10, PT ;  /* 0x000000100000780c */ /* 0x040fe20003f46070 */
[----:B------:R-:W0:Y:S01]  /*02b0*/  LDCU.64 UR6, c[0x0][0x380] ;  /* 0x00007000ff0677ac */ /* 0x000e220008000a00 */
[----:B------:R-:W-:Y:S01]  /*02c0*/  LOP3.LUT R22, R0, 0xf, RZ, 0xc0, !PT ;  /* 0x0000000f00167812 */ /* 0x000fe200078ec0ff */
[----:B------:R-:W-:Y:S02]  /*02d0*/  HFMA2 R3, -RZ, RZ, 0, 0 ;  /* 0x00000000ff037431 */ /* 0x000fe400000001ff */
[----:B-1----:R-:W-:Y:S01]  /*02e0*/  IMAD R2, R6, 0x14, RZ ;  /* 0x0000001406027824 */ /* 0x002fe200078e02ff */
[----:B------:R-:W-:-:S07]  /*02f0*/  ISETP.NE.AND P1, PT, R22, RZ, PT ;  /* 0x000000ff1600720c */ /* 0x000fce0003f25270 */
[----:B------:R-:W-:Y:S06]  /*0300*/  @!P2 BRA `(.L_x_4) ;  /* 0x0000000000d8a947 */ /* 0x000fec0003800000 */
[----:B------:R-:W-:Y:S01]  /*0310*/  LOP3.LUT R3, R0, 0x7ffffff0, RZ, 0xc0, !PT ;  /* 0x7ffffff000037812 */ /* 0x000fe200078ec0ff */
[----:B------:R-:W-:Y:S01]  /*0320*/  UMOV UR4, 0x44 ;  /* 0x0000004400047882 */ /* 0x000fe20000000000 */
[----:B------:R-:W-:Y:S01]  /*0330*/  UMOV UR5, 0x0 ;  /* 0x0000000000057882 */ /* 0x000fe20000000000 */
[----:B------:R-:W-:Y:S01]  /*0340*/  VIADD R19, R1, 0x20 ;  /* 0x0000002001137836 */ /* 0x000fe20000000000 */
[----:B0-----:R-:W-:Y:S01]  /*0350*/  UIMAD.WIDE.U32 UR4, UR6, 0x1, UR4 ;  /* 0x00000001060478a5 */ /* 0x001fe2000f8e0004 */
[----:B------:R-:W-:Y:S01]  /*0360*/  IMAD.MOV.U32 R18, RZ, RZ, R2 ;  /* 0x000000ffff127224 */ /* 0x000fe200078e0002 */
[----:B------:R-:W-:Y:S02]  /*0370*/  IADD3 R20, PT, PT, -R3, RZ, RZ ;  /* 0x000000ff03147210 */ /* 0x000fe40007ffe1ff */
[----:B------:R-:W-:-:S12]  /*0380*/  UIADD3 UR9, UPT, UPT, UR5, UR7, URZ ;  /* 0x0000000705097290 */ /* 0x000fd8000fffe0ff */
.L_x_5:
[----:B------:R-:W-:Y:S01]  /*0390*/  IMAD.U32 R4, RZ, RZ, UR4 ;  /* 0x00000004ff047e24 */ /* 0x000fe2000f8e00ff */
[----:B------:R-:W-:Y:S01]  /*03a0*/  MOV R5, UR5 ;  /* 0x0000000500057c02 */ /* 0x000fe20008000f00 */
[----:B------:R-:W-:Y:S02]  /*03b0*/  IMAD.U32 R15, RZ, RZ, UR9 ;  /* 0x00000009ff0f7e24 */ /* 0x000fe4000f8e00ff */
[----:B------:R-:W-:-:S04]  /*03c0*/  IMAD.MOV.U32 R14, RZ, RZ, R4 ;  /* 0x000000ffff0e7224 */ /* 0x000fc800078e0004 */
[----:B------:R-:W-:-:S05]  /*03d0*/  IMAD.WIDE R14, R18, 0x8, R14 ;  /* 0x00000008120e7825 */ /* 0x000fca00078e020e */
[----:B------:R-:W2:Y:S04]  /*03e0*/  LDG.E R4, desc[UR10][R14.64+-0x40] ;  /* 0xffffc00a0e047981 */ /* 0x000ea8000c1e1900 */
[----:B------:R-:W3:Y:S04]  /*03f0*/  LDG.E R5, desc[UR10][R14.64+-0x38] ;  /* 0xffffc80a0e057981 */ /* 0x000ee8000c1e1900 */
[----:B------:R-:W4:Y:S04]  /*0400*/  LDG.E R6, desc[UR10][R14.64+-0x30] ;  /* 0xffffd00a0e067981 */ /* 0x000f28000c1e1900 */
[----:B------:R-:W5:Y:S04]  /*0410*/  LDG.E R7, desc[UR10][R14.64+-0x28] ;  /* 0xffffd80a0e077981 */ /* 0x000f68000c1e1900 */
        /* <DEDUP_REMOVED lines=11> */
[----:B------:R0:W5:Y:S01]  /*04d0*/  LDG.E R23, desc[UR10][R14.64+0x38] ;  /* 0x0000380a0e177981 */ /* 0x000162000c1e1900 */
[----:B------:R-:W-:-:S05]  /*04e0*/  VIADD R20, R20, 0x10 ;  /* 0x0000001014147836 */ /* 0x000fca0000000000 */
[----:B------:R-:W-:Y:S02]  /*04f0*/  ISETP.NE.AND P2, PT, R20, RZ, PT ;  /* 0x000000ff1400720c */ /* 0x000fe40003f45270 */
[----:B------:R-:W-:Y:S01]  /*0500*/  IADD3 R18, PT, PT, R18, 0x10, RZ ;  /* 0x0000001012127810 */ /* 0x000fe20007ffe0ff */
[----:B--2---:R-:W-:Y:S08]  /*0510*/  F2I.TRUNC.NTZ R4, R4 ;  /* 0x0000000400047305 */ /* 0x004ff0000020f100 */
[----:B---3--:R-:W-:Y:S08]  /*0520*/  F2I.TRUNC.NTZ R5, R5 ;  /* 0x0000000500057305 */ /* 0x008ff0000020f100 */
[----:B----4-:R-:W-:Y:S08]  /*0530*/  F2I.TRUNC.NTZ R6, R6 ;  /* 0x0000000600067305 */ /* 0x010ff0000020f100 */
[----:B-----5:R-:W1:Y:S08]  /*0540*/  F2I.TRUNC.NTZ R7, R7 ;  /* 0x0000000700077305 */ /* 0x020e70000020f100 */
[----:B------:R-:W-:Y:S01]  /*0550*/  F2I.TRUNC.NTZ R8, R8 ;  /* 0x0000000800087305 */ /* 0x000fe2000020f100 */
[----:B-1----:R1:W-:Y:S07]  /*0560*/  STL.128 [R19+-0x20], R4 ;  /* 0xffffe00413007387 */ /* 0x0023ee0000100c00 */
[----:B------:R-:W-:Y:S08]  /*0570*/  F2I.TRUNC.NTZ R9, R9 ;  /* 0x0000000900097305 */ /* 0x000ff0000020f100 */
[----:B------:R-:W-:Y:S08]  /*0580*/  F2I.TRUNC.NTZ R10, R10 ;  /* 0x0000000a000a7305 */ /* 0x000ff0000020f100 */
[----:B-1----:R-:W-:Y:S08]  /*0590*/  F2I.TRUNC.NTZ R4, R24 ;  /* 0x0000001800047305 */ /* 0x002ff0000020f100 */
[----:B------:R-:W-:Y:S08]  /*05a0*/  F2I.TRUNC.NTZ R5, R25 ;  /* 0x0000001900057305 */ /* 0x000ff0000020f100 */
[----:B------:R-:W-:Y:S08]  /*05b0*/  F2I.TRUNC.NTZ R6, R26 ;  /* 0x0000001a00067305 */ /* 0x000ff0000020f100 */
[----:B------:R-:W1:Y:S08]  /*05c0*/  F2I.TRUNC.NTZ R7, R27 ;  /* 0x0000001b00077305 */ /* 0x000e70000020f100 */
[----:B------:R-:W2:Y:S08]  /*05d0*/  F2I.TRUNC.NTZ R11, R11 ;  /* 0x0000000b000b7305 */ /* 0x000eb0000020f100 */
[----:B------:R-:W-:Y:S08]  /*05e0*/  F2I.TRUNC.NTZ R12, R12 ;  /* 0x0000000c000c7305 */ /* 0x000ff0000020f100 */
[----:B------:R-:W-:Y:S08]  /*05f0*/  F2I.TRUNC.NTZ R13, R13 ;  /* 0x0000000d000d7305 */ /* 0x000ff0000020f100 */
[----:B0-----:R-:W-:Y:S08]  /*0600*/  F2I.TRUNC.NTZ R14, R21 ;  /* 0x00000015000e7305 */ /* 0x001ff0000020f100 */
[----:B------:R-:W0:Y:S01]  /*0610*/  F2I.TRUNC.NTZ R15, R23 ;  /* 0x00000017000f7305 */ /* 0x000e22000020f100 */
[----:B-1----:R-:W-:Y:S04]  /*0620*/  STL.128 [R19+-0x10], R4 ;  /* 0xfffff00413007387 */ /* 0x002fe80000100c00 */
[----:B--2---:R-:W-:Y:S04]  /*0630*/  STL.128 [R19], R8 ;  /* 0x0000000813007387 */ /* 0x004fe80000100c00 */
[----:B0-----:R0:W-:Y:S02]  /*0640*/  STL.128 [R19+0x10], R12 ;  /* 0x0000100c13007387 */ /* 0x0011e40000100c00 */
[----:B0-----:R-:W-:Y:S01]  /*0650*/  VIADD R19, R19, 0x40 ;  /* 0x0000004013137836 */ /* 0x001fe20000000000 */
[----:B------:R-:W-:Y:S06]  /*0660*/  @P2 BRA `(.L_x_5) ;  /* 0xfffffffc00482947 */ /* 0x000fec000383ffff */
.L_x_4:
[----:B------:R-:W-:Y:S05]  /*0670*/  @!P1 BRA `(.L_x_3) ;  /* 0x0000000000fc9947 */ /* 0x000fea0003800000 */
[----:B------:R-:W-:Y:S02]  /*0680*/  ISETP.GE.U32.AND P1, PT, R22, 0x8, PT ;  /* 0x000000081600780c */ /* 0x000fe40003f26070 */
[----:B------:R-:W-:-:S04]  /*0690*/  LOP3.LUT R15, R0, 0x7, RZ, 0xc0, !PT ;  /* 0x00000007000f7812 */ /* 0x000fc800078ec0ff */
[----:B------:R-:W-:-:S07]  /*06a0*/  ISETP.NE.AND P2, PT, R15, RZ, PT ;  /* 0x000000ff0f00720c */ /* 0x000fce0003f45270 */
[----:B------:R-:W-:Y:S06]  /*06b0*/  @!P1 BRA `(.L_x_6) ;  /* 0x00000000005c9947 */ /* 0x000fec0003800000 */
[----:B------:R-:W1:Y:S01]  /*06c0*/  LDC.64 R12, c[0x0][0x380] ;  /* 0x0000e000ff0c7b82 */ /* 0x000e620000000a00 */
[----:B------:R-:W-:-:S04]  /*06d0*/  IMAD.IADD R5, R2, 0x1, R3 ;  /* 0x0000000102057824 */ /* 0x000fc800078e0203 */
[----:B-1----:R-:W-:-:S05]  /*06e0*/  IMAD.WIDE R12, R5, 0x8, R12 ;  /* 0x00000008050c7825 */ /* 0x002fca00078e020c */
[----:B------:R-:W2:Y:S04]  /*06f0*/  LDG.E R4, desc[UR10][R12.64+0x4] ;  /* 0x0000040a0c047981 */ /* 0x000ea8000c1e1900 */
[----:B------:R-:W3:Y:S04]  /*0700*/  LDG.E R5, desc[UR10][R12.64+0xc] ;  /* 0x00000c0a0c057981 */ /* 0x000ee8000c1e1900 */
[----:B------:R-:W4:Y:S04]  /*0710*/  LDG.E R6, desc[UR10][R12.64+0x14] ;  /* 0x0000140a0c067981 */ /* 0x000f28000c1e1900 */
[----:B------:R-:W5:Y:S04]  /*0720*/  LDG.E R7, desc[UR10][R12.64+0x1c] ;  /* 0x00001c0a0c077981 */ /* 0x000f68000c1e1900 */
[----:B------:R-:W5:Y:S04]  /*0730*/  LDG.E R8, desc[UR10][R12.64+0x24] ;  /* 0x0000240a0c087981 */ /* 0x000f68000c1e1900 */
[----:B------:R-:W5:Y:S04]  /*0740*/  LDG.E R9, desc[UR10][R12.64+0x2c] ;  /* 0x00002c0a0c097981 */ /* 0x000f68000c1e1900 */
[----:B------:R-:W5:Y:S04]  /*0750*/  LDG.E R10, desc[UR10][R12.64+0x34] ;  /* 0x0000340a0c0a7981 */ /* 0x000f68000c1e1900 */
[----:B------:R-:W5:Y:S01]  /*0760*/  LDG.E R11, desc[UR10][R12.64+0x3c] ;  /* 0x00003c0a0c0b7981 */ /* 0x000f62000c1e1900 */
[C---:B------:R-:W-:Y:S01]  /*0770*/  LEA R14, R3.reuse, R1, 0x2 ;  /* 0x00000001030e7211 */ /* 0x040fe200078e10ff */
[----:B------:R-:W-:Y:S01]  /*0780*/  VIADD R3, R3, 0x8 ;  /* 0x0000000803037836 */ /* 0x000fe20000000000 */
[----:B--2---:R-:W-:Y:S08]  /*0790*/  F2I.TRUNC.NTZ R4, R4 ;  /* 0x0000000400047305 */ /* 0x004ff0000020f100 */
[----:B---3--:R-:W-:Y:S08]  /*07a0*/  F2I.TRUNC.NTZ R5, R5 ;  /* 0x0000000500057305 */ /* 0x008ff0000020f100 */
[----:B----4-:R-:W-:Y:S08]  /*07b0*/  F2I.TRUNC.NTZ R6, R6 ;  /* 0x0000000600067305 */ /* 0x010ff0000020f100 */
[----:B-----5:R-:W1:Y:S08]  /*07c0*/  F2I.TRUNC.NTZ R7, R7 ;  /* 0x0000000700077305 */ /* 0x020e70000020f100 */
[----:B------:R-:W-:Y:S01]  /*07d0*/  F2I.TRUNC.NTZ R8, R8 ;  /* 0x0000000800087305 */ /* 0x000fe2000020f100 */
[----:B-1----:R1:W-:Y:S07]  /*07e0*/  STL.128 [R14], R4 ;  /* 0x000000040e007387 */ /* 0x0023ee0000100c00 */
[----:B------:R-:W-:Y:S08]  /*07f0*/  F2I.TRUNC.NTZ R9, R9 ;  /* 0x0000000900097305 */ /* 0x000ff0000020f100 */
[----:B------:R-:W-:Y:S08]  /*0800*/  F2I.TRUNC.NTZ R10, R10 ;  /* 0x0000000a000a7305 */ /* 0x000ff0000020f100 */
[----:B------:R-:W2:Y:S02]  /*0810*/  F2I.TRUNC.NTZ R11, R11 ;  /* 0x0000000b000b7305 */ /* 0x000ea4000020f100 */
[----:B--2---:R1:W-:Y:S02]  /*0820*/  STL.128 [R14+0x10], R8 ;  /* 0x000010080e007387 */ /* 0x0043e40000100c00 */
.L_x_6:
[----:B------:R-:W-:Y:S05]  /*0830*/  @!P2 BRA `(.L_x_3) ;  /* 0x00000000008ca947 */ /* 0x000fea0003800000 */
[----:B------:R-:W-:Y:S02]  /*0840*/  ISETP.GE.U32.AND P1, PT, R15, 0x4, PT ;  /* 0x000000040f00780c */ /* 0x000fe40003f26070 */
[----:B------:R-:W-:-:S04]  /*0850*/  LOP3.LUT R0, R0, 0x3, RZ, 0xc0, !PT ;  /* 0x0000000300007812 */ /* 0x000fc800078ec0ff */
[----:B------:R-:W-:-:S07]  /*0860*/  ISETP.NE.AND P2, PT, R0, RZ, PT ;  /* 0x000000ff0000720c */ /* 0x000fce0003f45270 */
[----:B------:R-:W-:Y:S06]  /*0870*/  @!P1 BRA `(.L_x_7) ;  /* 0x0000000000389947 */ /* 0x000fec0003800000 */
[----:B-1----:R-:W1:Y:S01]  /*0880*/  LDC.64 R4, c[0x0][0x380] ;  /* 0x0000e000ff047b82 */ /* 0x002e620000000a00 */
[----:B------:R-:W-:-:S04]  /*0890*/  IMAD.IADD R9, R2, 0x1, R3 ;  /* 0x0000000102097824 */ /* 0x000fc800078e0203 */
[----:B-1----:R-:W-:-:S05]  /*08a0*/  IMAD.WIDE R8, R9, 0x8, R4 ;  /* 0x0000000809087825 */ /* 0x002fca00078e0204 */
[----:B------:R-:W2:Y:S04]  /*08b0*/  LDG.E R4, desc[UR10][R8.64+0x4] ;  /* 0x0000040a08047981 */ /* 0x000ea8000c1e1900 */
[----:B------:R-:W3:Y:S04]  /*08c0*/  LDG.E R5, desc[UR10][R8.64+0xc] ;  /* 0x00000c0a08057981 */ /* 0x000ee8000c1e1900 */
[----:B------:R-:W4:Y:S04]  /*08d0*/  LDG.E R6, desc[UR10][R8.64+0x14] ;  /* 0x0000140a08067981 */ /* 0x000f28000c1e1900 */
[----:B------:R-:W5:Y:S01]  /*08e0*/  LDG.E R7, desc[UR10][R8.64+0x1c] ;  /* 0x00001c0a08077981 */ /* 0x000f62000c1e1900 */
[C---:B------:R-:W-:Y:S01]  /*08f0*/  LEA R10, R3.reuse, R1, 0x2 ;  /* 0x00000001030a7211 */ /* 0x040fe200078e10ff */
[----:B------:R-:W-:Y:S01]  /*0900*/  VIADD R3, R3, 0x4 ;  /* 0x0000000403037836 */ /* 0x000fe20000000000 */
[----:B--2---:R-:W-:Y:S08]  /*0910*/  F2I.TRUNC.NTZ R4, R4 ;  /* 0x0000000400047305 */ /* 0x004ff0000020f100 */
[----:B---3--:R-:W-:Y:S08]  /*0920*/  F2I.TRUNC.NTZ R5, R5 ;  /* 0x0000000500057305 */ /* 0x008ff0000020f100 */
[----:B----4-:R-:W-:Y:S08]  /*0930*/  F2I.TRUNC.NTZ R6, R6 ;  /* 0x0000000600067305 */ /* 0x010ff0000020f100 */
[----:B-----5:R-:W1:Y:S02]  /*0940*/  F2I.TRUNC.NTZ R7, R7 ;  /* 0x0000000700077305 */ /* 0x020e64000020f100 */
[----:B-1----:R2:W-:Y:S02]  /*0950*/  STL.128 [R10], R4 ;  /* 0x000000040a007387 */ /* 0x0025e40000100c00 */
.L_x_7:
[----:B------:R-:W-:Y:S05]  /*0960*/  @!P2 BRA `(.L_x_3) ;  /* 0x000000000040a947 */ /* 0x000fea0003800000 */
[----:B0-----:R-:W-:Y:S01]  /*0970*/  UIADD3 UR4, UP0, UPT, UR6, 0x4, URZ ;  /* 0x0000000406047890 */ /* 0x001fe2000ff1e0ff */
[----:B------:R-:W-:Y:S01]  /*0980*/  IMAD.MOV R0, RZ, RZ, -R0 ;  /* 0x000000ffff007224 */ /* 0x000fe200078e0a00 */
[----:B-12---:R-:W-:Y:S01]  /*0990*/  IADD3 R5, PT, PT, R2, R3, RZ ;  /* 0x0000000302057210 */ /* 0x006fe20007ffe0ff */
[----:B------:R-:W-:Y:S01]  /*09a0*/  IMAD R7, R3, 0x4, R1 ;  /* 0x0000000403077824 */ /* 0x000fe200078e0201 */
[----:B------:R-:W-:-:S12]  /*09b0*/  UIADD3.X UR5, UPT, UPT, URZ, UR7, URZ, UP0, !UPT ;  /* 0x00000007ff057290 */ /* 0x000fd800087fe4ff */
.L_x_8:
[----:B------:R-:W-:Y:S02]  /*09c0*/  IMAD.U32 R2, RZ, RZ, UR4 ;  /* 0x00000004ff027e24 */ /* 0x000fe4000f8e00ff */
[----:B------:R-:W-:Y:S02]  /*09d0*/  IMAD.U32 R3, RZ, RZ, UR5 ;  /* 0x00000005ff037e24 */ /* 0x000fe4000f8e00ff */
[----:B------:R-:W-:-:S06]  /*09e0*/  IMAD.WIDE R2, R5, 0x8, R2 ;  /* 0x0000000805027825 */ /* 0x000fcc00078e0202 */
[----:B------:R-:W2:Y:S01]  /*09f0*/  LDG.E R2, desc[UR10][R2.64] ;  /* 0x0000000a02027981 */ /* 0x000ea2000c1e1900 */
[----:B------:R-:W-:Y:S01]  /*0a00*/  IADD3 R0, PT, PT, R0, 0x1, RZ ;  /* 0x0000000100007810 */ /* 0x000fe20007ffe0ff */
[----:B------:R-:W-:-:S03]  /*0a10*/  VIADD R5, R5, 0x1 ;  /* 0x0000000105057836 */ /* 0x000fc60000000000 */
[----:B------:R-:W-:Y:S01]  /*0a20*/  ISETP.NE.AND P1, PT, R0, RZ, PT ;  /* 0x000000ff0000720c */ /* 0x000fe20003f25270 */
[----:B--2---:R-:W0:Y:S02]  /*0a30*/  F2I.TRUNC.NTZ R4, R2 ;  /* 0x0000000200047305 */ /* 0x004e24000020f100 */
[----:B0-----:R0:W-:Y:S02]  /*0a40*/  STL [R7], R4 ;  /* 0x0000000407007387 */ /* 0x0011e40000100800 */
[----:B0-----:R-:W-:-:S08]  /*0a50*/  VIADD R7, R7, 0x4 ;  /* 0x0000000407077836 */ /* 0x001fd00000000000 */
[----:B------:R-:W-:Y:S05]  /*0a60*/  @P1 BRA `(.L_x_8) ;  /* 0xfffffffc00d41947 */ /* 0x000fea000383ffff */
.L_x_3:
[----:B------:R-:W-:Y:S05]  /*0a70*/  @!P0 BRA `(.L_x_9) ;  /* 0x0000000000488947 */ /* 0x000fea0003800000 */
[----:B------:R-:W3:Y:S01]  /*0a80*/  LDCU UR4, c[0x0][0x398] ;  /* 0x00007300ff0477ac */ /* 0x000ee20008000800 */
[----:B------:R-:W4:Y:S01]  /*0a90*/  LDCU UR5, c[0x0][0x390] ;  /* 0x00007200ff0577ac */ /* 0x000f220008000800 */
[----:B---3--:R-:W-:-:S07]  /*0aa0*/  MOV R0, UR4 ;  /* 0x0000000400007c02 */ /* 0x008fce0008000f00 */
.L_x_12:
[----:B------:R-:W-:Y:S02]  /*0ab0*/  IMAD.MOV.U32 R3, RZ, RZ, R0 ;  /* 0x000000ffff037224 */ /* 0x000fe400078e0000 */
[----:B------:R-:W-:-:S05]  /*0ac0*/  VIADD R0, R0, 0xffffffff ;  /* 0xffffffff00007836 */ /* 0x000fca0000000000 */
[----:B-1----:R-:W-:-:S06]  /*0ad0*/  LEA R2, R0, R1, 0x2 ;  /* 0x0000000100027211 */ /* 0x002fcc00078e10ff */
[----:B------:R-:W4:Y:S01]  /*0ae0*/  LDL R2, [R2] ;  /* 0x0000000002027983 */ /* 0x000f220000100800 */
[----:B------:R-:W-:Y:S01]  /*0af0*/  BSSY.RECONVERGENT B0, `(.L_x_10) ;  /* 0x0000009000007945 */ /* 0x000fe20003800200 */
[----:B------:R-:W-:Y:S02]  /*0b00*/  ISETP.GE.U32.AND P1, PT, R3, 0x2, PT ;  /* 0x000000020300780c */ /* 0x000fe40003f26070 */
[----:B----4-:R-:W-:-:S13]  /*0b10*/  ISETP.GT.AND P0, PT, R2, UR5, PT ;  /* 0x0000000502007c0c */ /* 0x010fda000bf04270 */
[----:B------:R-:W-:Y:S05]  /*0b20*/  @!P0 BRA `(.L_x_11) ;  /* 0x0000000000148947 */ /* 0x000fea0003800000 */
[----:B------:R-:W-:-:S05]  /*0b30*/  VIADD R2, R2, -UR5 ;  /* 0x8000000502027c36 */ /* 0x000fca0008000000 */
[----:B------:R-:W-:-:S06]  /*0b40*/  LEA R2, R2, UR8, 0x2 ;  /* 0x0000000802027c11 */ /* 0x000fcc000f8e10ff */
[----:B------:R-:W1:Y:S02]  /*0b50*/  LDS R2, [R2] ;  /* 0x0000000002027984 */ /* 0x000e640000000800 */
[----:B-1----:R-:W-:-:S13]  /*0b60*/  ISETP.GE.AND P0, PT, R2, RZ, PT ;  /* 0x000000ff0200720c */ /* 0x002fda0003f06270 */
[----:B0-----:R-:W-:Y:S05]  /*0b70*/  @!P0 EXIT ;  /* 0x000000000000894d */ /* 0x001fea0003800000 */
.L_x_11:
[----:B0-----:R-:W-:Y:S05]  /*0b80*/  BSYNC.RECONVERGENT B0 ;  /* 0x0000000000007941 */ /* 0x001fea0003800200 */
.L_x_10:
[----:B------:R-:W-:Y:S05]  /*0b90*/  @P1 BRA `(.L_x_12) ;  /* 0xfffffffc00c41947 */ /* 0x000fea000383ffff */
.L_x_9:
[----:B------:R-:W3:Y:S01]  /*0ba0*/  LDC R0, c[0x0][0x398] ;  /* 0x0000e600ff007b82 */ /* 0x000ee20000000800 */
[----:B-1----:R-:W-:Y:S01]  /*0bb0*/  VIADD R2, R1, 0x190 ;  /* 0x0000019001027836 */ /* 0x002fe20000000000 */
[----:B---3--:R-:W-:-:S13]  /*0bc0*/  ISETP.GE.AND P0, PT, R0, 0x1, PT ;  /* 0x000000010000780c */ /* 0x008fda0003f06270 */
[----:B------:R-:W-:Y:S05]  /*0bd0*/  @!P0 BRA `(.L_x_13) ;  /* 0x0000000800148947 */ /* 0x000fea0003800000 */
[C---:B------:R-:W-:Y:S01]  /*0be0*/  ISETP.GE.U32.AND P2, PT, R0.reuse, 0x10, PT ;  /* 0x000000100000780c */ /* 0x040fe20003f46070 */
[----:B--2---:R-:W-:Y:S01]  /*0bf0*/  HFMA2 R7, -RZ, RZ, 0, 0 ;  /* 0x00000000ff077431 */ /* 0x004fe200000001ff */
[----:B------:R-:W-:-:S04]  /*0c00*/  LOP3.LUT R3, R0, 0xf, RZ, 0xc0, !PT ;  /* 0x0000000f00037812 */ /* 0x000fc800078ec0ff */
[----:B------:R-:W-:-:S07]  /*0c10*/  ISETP.NE.AND P1, PT, R3, RZ, PT ;  /* 0x000000ff0300720c */ /* 0x000fce0003f25270 */
[----:B------:R-:W-:Y:S06]  /*0c20*/  @!P2 BRA `(.L_x_14) ;  /* 0x0000000000c8a947 */ /* 0x000fec0003800000 */
[----:B------:R-:W-:Y:S01]  /*0c30*/  LOP3.LUT R7, R0, 0x7ffffff0, RZ, 0xc0, !PT ;  /* 0x7ffffff000077812 */ /* 0x000fe200078ec0ff */
[C---:B------:R-:W-:Y:S02]  /*0c40*/  VIADD R5, R1.reuse, 0x20 ;  /* 0x0000002001057836 */ /* 0x040fe40000000000 */
[----:B------:R-:W-:Y:S01]  /*0c50*/  VIADD R4, R1, 0x1b0 ;  /* 0x000001b001047836 */ /* 0x000fe20000000000 */
[----:B------:R-:W-:-:S07]  /*0c60*/  IADD3 R6, PT, PT, -R7, RZ, RZ ;  /* 0x000000ff07067210 */ /* 0x000fce0007ffe1ff */
.L_x_15:
[----:B------:R-:W2:Y:S01]  /*0c70*/  LDL.128 R8, [R5+-0x20] ;  /* 0xffffe00005087983 */ /* 0x000ea20000100c00 */
[----:B------:R-:W2:Y:S02]  /*0c80*/  LDC.64 R18, c[0x0][0x388] ;  /* 0x0000e200ff127b82 */ /* 0x000ea40000000a00 */
[----:B--2---:R-:W-:-:S04]  /*0c90*/  IMAD.WIDE R24, R8, 0x4, R18 ;  /* 0x0000000408187825 */ /* 0x004fc800078e0212 */
[--C-:B------:R-:W-:Y:S01]  /*0ca0*/  IMAD.WIDE R22, R9, 0x4, R18.reuse ;  /* 0x0000000409167825 */ /* 0x100fe200078e0212 */
[----:B------:R-:W2:Y:S03]  /*0cb0*/  LDG.E R8, desc[UR10][R24.64] ;  /* 0x0000000a18087981 */ /* 0x000ea6000c1e1900 */
[--C-:B------:R-:W-:Y:S01]  /*0cc0*/  IMAD.WIDE R26, R10, 0x4, R18.reuse ;  /* 0x000000040a1a7825 */ /* 0x100fe200078e0212 */
[----:B------:R-:W2:Y:S03]  /*0cd0*/  LDG.E R9, desc[UR10][R22.64] ;  /* 0x0000000a16097981 */ /* 0x000ea6000c1e1900 */
[--C-:B------:R-:W-:Y:S01]  /*0ce0*/  IMAD.WIDE R20, R11, 0x4, R18.reuse ;  /* 0x000000040b147825 */ /* 0x100fe200078e0212 */
[----:B------:R-:W2:Y:S04]  /*0cf0*/  LDG.E R10, desc[UR10][R26.64] ;  /* 0x0000000a1a0a7981 */ /* 0x000ea8000c1e1900 */
[----:B------:R-:W2:Y:S04]  /*0d00*/  LDG.E R11, desc[UR10][R20.64] ;  /* 0x0000000a140b7981 */ /* 0x000ea8000c1e1900 */
[----:B--2---:R1:W-:Y:S04]  /*0d10*/  STL.128 [R4+-0x20], R8 ;  /* 0xffffe00804007387 */ /* 0x0043e80000100c00 */
[----:B------:R-:W2:Y:S02]  /*0d20*/  LDL.128 R12, [R5+-0x10] ;  /* 0xfffff000050c7983 */ /* 0x000ea40000100c00 */
        /* <DEDUP_REMOVED lines=9> */
[----:B-1----:R-:W3:Y:S02]  /*0dc0*/  LDL.128 R8, [R5] ;  /* 0x0000000005087983 */ /* 0x002ee40000100c00 */
[----:B---3--:R-:W-:-:S04]  /*0dd0*/  IMAD.WIDE R26, R8, 0x4, R18 ;  /* 0x00000004081a7825 */ /* 0x008fc800078e0212 */
[--C-:B------:R-:W-:Y:S01]  /*0de0*/  IMAD.WIDE R24, R9, 0x4, R18.reuse ;  /* 0x0000000409187825 */ /* 0x100fe200078e0212 */
[----:B------:R-:W3:Y:S03]  /*0df0*/  LDG.E R8, desc[UR10][R26.64] ;  /* 0x0000000a1a087981 */ /* 0x000ee6000c1e1900 */
[--C-:B------:R-:W-:Y:S01]  /*0e00*/  IMAD.WIDE R20, R10, 0x4, R18.reuse ;  /* 0x000000040a147825 */ /* 0x100fe200078e0212 */
[----:B------:R-:W3:Y:S03]  /*0e10*/  LDG.E R9, desc[UR10][R24.64] ;  /* 0x0000000a18097981 */ /* 0x000ee6000c1e1900 */
[----:B------:R-:W-:Y:S01]  /*0e20*/  IMAD.WIDE R22, R11, 0x4, R18 ;  /* 0x000000040b167825 */ /* 0x000fe200078e0212 */
[----:B------:R-:W3:Y:S04]  /*0e30*/  LDG.E R10, desc[UR10][R20.64] ;  /* 0x0000000a140a7981 */ /* 0x000ee8000c1e1900 */
[----:B------:R-:W3:Y:S04]  /*0e40*/  LDG.E R11, desc[UR10][R22.64] ;  /* 0x0000000a160b7981 */ /* 0x000ee8000c1e1900 */
[----:B---3--:R-:W-:Y:S04]  /*0e50*/  STL.128 [R4], R8 ;  /* 0x0000000804007387 */ /* 0x008fe80000100c00 */
[----:B--2---:R-:W2:Y:S01]  /*0e60*/  LDL.128 R12, [R5+0x10] ;  /* 0x00001000050c7983 */ /* 0x004ea20000100c00 */
[----:B------:R-:W-:-:S05]  /*0e70*/  VIADD R6, R6, 0x10 ;  /* 0x0000001006067836 */ /* 0x000fca0000000000 */
[----:B------:R-:W-:Y:S01]  /*0e80*/  ISETP.NE.AND P2, PT, R6, RZ, PT ;  /* 0x000000ff0600720c */ /* 0x000fe20003f45270 */
[----:B--2---:R-:W-:-:S04]  /*0e90*/  IMAD.WIDE R22, R12, 0x4, R18 ;  /* 0x000000040c167825 */ /* 0x004fc800078e0212 */
[--C-:B------:R-:W-:Y:S01]  /*0ea0*/  IMAD.WIDE R28, R13, 0x4, R18.reuse ;  /* 0x000000040d1c7825 */ /* 0x100fe200078e0212 */
[----:B------:R-:W2:Y:S03]  /*0eb0*/  LDG.E R12, desc[UR10][R22.64] ;  /* 0x0000000a160c7981 */ /* 0x000ea6000c1e1900 */
[--C-:B------:R-:W-:Y:S01]  /*0ec0*/  IMAD.WIDE R20, R14, 0x4, R18.reuse ;  /* 0x000000040e147825 */ /* 0x100fe200078e0212 */
[----:B------:R-:W2:Y:S03]  /*0ed0*/  LDG.E R13, desc[UR10][R28.64] ;  /* 0x0000000a1c0d7981 */ /* 0x000ea6000c1e1900 */
[----:B------:R-:W-:Y:S01]  /*0ee0*/  IMAD.WIDE R18, R15, 0x4, R18 ;  /* 0x000000040f127825 */ /* 0x000fe200078e0212 */
[----:B------:R-:W2:Y:S04]  /*0ef0*/  LDG.E R14, desc[UR10][R20.64] ;  /* 0x0000000a140e7981 */ /* 0x000ea8000c1e1900 */
[----:B------:R-:W2:Y:S01]  /*0f00*/  LDG.E R15, desc[UR10][R18.64] ;  /* 0x0000000a120f7981 */ /* 0x000ea2000c1e1900 */
[----:B------:R-:W-:-:S03]  /*0f10*/  VIADD R5, R5, 0x40 ;  /* 0x0000004005057836 */ /* 0x000fc60000000000 */
[----:B--2---:R1:W-:Y:S02]  /*0f20*/  STL.128 [R4+0x10], R12 ;  /* 0x0000100c04007387 */ /* 0x0043e40000100c00 */
[----:B-1----:R-:W-:Y:S01]  /*0f30*/  IADD3 R4, PT, PT, R4, 0x40, RZ ;  /* 0x0000004004047810 */ /* 0x002fe20007ffe0ff */
[----:B------:R-:W-:Y:S06]  /*0f40*/  @P2 BRA `(.L_x_15) ;  /* 0xfffffffc00482947 */ /* 0x000fec000383ffff */
.L_x_14:
[----:B------:R-:W-:Y:S05]  /*0f50*/  @!P1 BRA `(.L_x_13) ;  /* 0x0000000400349947 */ /* 0x000fea0003800000 */
[----:B------:R-:W-:Y:S02]  /*0f60*/  ISETP.GE.U32.AND P1, PT, R3, 0x8, PT ;  /* 0x000000080300780c */ /* 0x000fe40003f26070 */
[----:B------:R-:W-:-:S04]  /*0f70*/  LOP3.LUT R6, R0, 0x7, RZ, 0xc0, !PT ;  /* 0x0000000700067812 */ /* 0x000fc800078ec0ff */
[----:B------:R-:W-:-:S07]  /*0f80*/  ISETP.NE.AND P2, PT, R6, RZ, PT ;  /* 0x000000ff0600720c */ /* 0x000fce0003f45270 */
[----:B------:R-:W-:Y:S06]  /*0f90*/  @!P1 BRA `(.L_x_16) ;  /* 0x00000000008c9947 */ /* 0x000fec0003800000 */
[----:B------:R-:W-:Y:S01]  /*0fa0*/  IMAD R3, R7, 0x4, R1 ;  /* 0x0000000407037824 */ /* 0x000fe200078e0201 */
[----:B------:R-:W1:Y:S04]  /*0fb0*/  LDC.64 R4, c[0x0][0x388] ;  /* 0x0000e200ff047b82 */ /* 0x000e680000000a00 */
[----:B------:R-:W1:Y:S04]  /*0fc0*/  LDL R23, [R3] ;  /* 0x0000000003177983 */ /* 0x000e680000100800 */
[----:B------:R-:W2:Y:S04]  /*0fd0*/  LDL R25, [R3+0x4] ;  /* 0x0000040003197983 */ /* 0x000ea80000100800 */
[----:B------:R-:W3:Y:S04]  /*0fe0*/  LDL R15, [R3+0x8] ;  /* 0x00000800030f7983 */ /* 0x000ee80000100800 */
[----:B------:R-:W4:Y:S04]  /*0ff0*/  LDL R13, [R3+0xc] ;  /* 0x00000c00030d7983 */ /* 0x000f280000100800 */
[----:B------:R-:W5:Y:S04]  /*1000*/  LDL R11, [R3+0x10] ;  /* 0x00001000030b7983 */ /* 0x000f680000100800 */
[----:B------:R-:W5:Y:S04]  /*1010*/  LDL R9, [R3+0x14] ;  /* 0x0000140003097983 */ /* 0x000f680000100800 */
[----:B------:R-:W5:Y:S04]  /*1020*/  LDL R19, [R3+0x18] ;  /* 0x0000180003137983 */ /* 0x000f680000100800 */
[----:B------:R-:W5:Y:S01]  /*1030*/  LDL R21, [R3+0x1c] ;  /* 0x00001c0003157983 */ /* 0x000f620000100800 */
[----:B-1----:R-:W-:-:S04]  /*1040*/  IMAD.WIDE R22, R23, 0x4, R4 ;  /* 0x0000000417167825 */ /* 0x002fc800078e0204 */
[--C-:B--2---:R-:W-:Y:S02]  /*1050*/  IMAD.WIDE R24, R25, 0x4, R4.reuse ;  /* 0x0000000419187825 */ /* 0x104fe400078e0204 */
[----:B------:R-:W2:Y:S02]  /*1060*/  LDG.E R22, desc[UR10][R22.64] ;  /* 0x0000000a16167981 */ /* 0x000ea4000c1e1900 */
[--C-:B---3--:R-:W-:Y:S02]  /*1070*/  IMAD.WIDE R14, R15, 0x4, R4.reuse ;  /* 0x000000040f0e7825 */ /* 0x108fe400078e0204 */
[----:B------:R-:W3:Y:S02]  /*1080*/  LDG.E R24, desc[UR10][R24.64] ;  /* 0x0000000a18187981 */ /* 0x000ee4000c1e1900 */
[--C-:B----4-:R-:W-:Y:S02]  /*1090*/  IMAD.WIDE R12, R13, 0x4, R4.reuse ;  /* 0x000000040d0c7825 */ /* 0x110fe400078e0204 */
[----:B------:R-:W4:Y:S02]  /*10a0*/  LDG.E R14, desc[UR10][R14.64] ;  /* 0x0000000a0e0e7981 */ /* 0x000f24000c1e1900 */
[----:B-----5:R-:W-:-:S02]  /*10b0*/  IMAD.WIDE R10, R11, 0x4, R4 ;  /* 0x000000040b0a7825 */ /* 0x020fc400078e0204 */
[----:B------:R-:W5:Y:S02]  /*10c0*/  LDG.E R12, desc[UR10][R12.64] ;  /* 0x0000000a0c0c7981 */ /* 0x000f64000c1e1900 */
[--C-:B------:R-:W-:Y:S02]  /*10d0*/  IMAD.WIDE R8, R9, 0x4, R4.reuse ;  /* 0x0000000409087825 */ /* 0x100fe400078e0204 */
[----:B------:R-:W5:Y:S02]  /*10e0*/  LDG.E R10, desc[UR10][R10.64] ;  /* 0x0000000a0a0a7981 */ /* 0x000f64000c1e1900 */
[--C-:B------:R-:W-:Y:S02]  /*10f0*/  IMAD.WIDE R18, R19, 0x4, R4.reuse ;  /* 0x0000000413127825 */ /* 0x100fe400078e0204 */
[----:B------:R-:W5:Y:S02]  /*1100*/  LDG.E R8, desc[UR10][R8.64] ;  /* 0x0000000a08087981 */ /* 0x000f64000c1e1900 */
[----:B------:R-:W-:-:S02]  /*1110*/  IMAD.WIDE R4, R21, 0x4, R4 ;  /* 0x0000000415047825 */ /* 0x000fc400078e0204 */
[----:B------:R-:W5:Y:S04]  /*1120*/  LDG.E R18, desc[UR10][R18.64] ;  /* 0x0000000a12127981 */ /* 0x000f68000c1e1900 */
[----:B------:R-:W5:Y:S01]  /*1130*/  LDG.E R4, desc[UR10][R4.64] ;  /* 0x0000000a04047981 */ /* 0x000f62000c1e1900 */
[----:B------:R-:W-:-:S03]  /*1140*/  IADD3 R7, PT, PT, R7, 0x8, RZ ;  /* 0x0000000807077810 */ /* 0x000fc60007ffe0ff */
[----:B--2---:R1:W-:Y:S04]  /*1150*/  STL [R3+0x190], R22 ;  /* 0x0001901603007387 */ /* 0x0043e80000100800 */
[----:B---3--:R1:W-:Y:S04]  /*1160*/  STL [R3+0x194], R24 ;  /* 0x0001941803007387 */ /* 0x0083e80000100800 */
[----:B----4-:R1:W-:Y:S04]  /*1170*/  STL [R3+0x198], R14 ;  /* 0x0001980e03007387 */ /* 0x0103e80000100800 */
[----:B-----5:R1:W-:Y:S04]  /*1180*/  STL [R3+0x19c], R12 ;  /* 0x00019c0c03007387 */ /* 0x0203e80000100800 */
[----:B------:R1:W-:Y:S04]  /*1190*/  STL [R3+0x1a0], R10 ;  /* 0x0001a00a03007387 */ /* 0x0003e80000100800 */
[----:B------:R1:W-:Y:S04]  /*11a0*/  STL [R3+0x1a4], R8 ;  /* 0x0001a40803007387 */ /* 0x0003e80000100800 */
[----:B------:R1:W-:Y:S04]  /*11b0*/  STL [R3+0x1a8], R18 ;  /* 0x0001a81203007387 */ /* 0x0003e80000100800 */
[----:B------:R1:W-:Y:S02]  /*11c0*/  STL [R3+0x1ac], R4 ;  /* 0x0001ac0403007387 */ /* 0x0003e40000100800 */
.L_x_16:
[----:B------:R-:W-:Y:S05]  /*11d0*/  @!P2 BRA `(.L_x_13) ;  /* 0x000000000094a947 */ /* 0x000fea0003800000 */
[----:B------:R-:W-:Y:S02]  /*11e0*/  ISETP.GE.U32.AND P1, PT, R6, 0x4, PT ;  /* 0x000000040600780c */ /* 0x000fe40003f26070 */
[----:B-1----:R-:W-:-:S04]  /*11f0*/  LOP3.LUT R14, R0, 0x3, RZ, 0xc0, !PT ;  /* 0x00000003000e7812 */ /* 0x002fc800078ec0ff */
[----:B------:R-:W-:-:S07]  /*1200*/  ISETP.NE.AND P2, PT, R14, RZ, PT ;  /* 0x000000ff0e00720c */ /* 0x000fce0003f45270 */
[----:B------:R-:W-:Y:S06]  /*1210*/  @!P1 BRA `(.L_x_17) ;  /* 0x00000000004c9947 */ /* 0x000fec0003800000 */
[----:B------:R-:W-:Y:S01]  /*1220*/  IMAD R15, R7, 0x4, R1 ;  /* 0x00000004070f7824 */ /* 0x000fe200078e0201 */
[----:B------:R-:W1:Y:S04]  /*1230*/  LDC.64 R12, c[0x0][0x388] ;  /* 0x0000e200ff0c7b82 */ /* 0x000e680000000a00 */
[----:B------:R-:W1:Y:S04]  /*1240*/  LDL R5, [R15] ;  /* 0x000000000f057983 */ /* 0x000e680000100800 */
[----:B------:R-:W2:Y:S04]  /*1250*/  LDL R9, [R15+0x4] ;  /* 0x000004000f097983 */ /* 0x000ea80000100800 */
[----:B------:R-:W3:Y:S04]  /*1260*/  LDL R11, [R15+0x8] ;  /* 0x000008000f0b7983 */ /* 0x000ee80000100800 */
[----:B------:R-:W4:Y:S01]  /*1270*/  LDL R3, [R15+0xc] ;  /* 0x00000c000f037983 */ /* 0x000f220000100800 */
[----:B-1----:R-:W-:-:S04]  /*1280*/  IMAD.WIDE R4, R5, 0x4, R12 ;  /* 0x0000000405047825 */ /* 0x002fc800078e020c */
[--C-:B--2---:R-:W-:Y:S02]  /*1290*/  IMAD.WIDE R8, R9, 0x4, R12.reuse ;  /* 0x0000000409087825 */ /* 0x104fe400078e020c */
[----:B------:R-:W2:Y:S02]  /*12a0*/  LDG.E R4, desc[UR10][R4.64] ;  /* 0x0000000a04047981 */ /* 0x000ea4000c1e1900 */
[--C-:B---3--:R-:W-:Y:S02]  /*12b0*/  IMAD.WIDE R10, R11, 0x4, R12.reuse ;  /* 0x000000040b0a7825 */ /* 0x108fe400078e020c */
[----:B------:R-:W3:Y:S02]  /*12c0*/  LDG.E R8, desc[UR10][R8.64] ;  /* 0x0000000a08087981 */ /* 0x000ee4000c1e1900 */
[----:B----4-:R-:W-:Y:S02]  /*12d0*/  IMAD.WIDE R12, R3, 0x4, R12 ;  /* 0x00000004030c7825 */ /* 0x010fe400078e020c */
[----:B------:R-:W4:Y:S04]  /*12e0*/  LDG.E R10, desc[UR10][R10.64] ;  /* 0x0000000a0a0a7981 */ /* 0x000f28000c1e1900 */
[----:B------:R-:W5:Y:S01]  /*12f0*/  LDG.E R12, desc[UR10][R12.64] ;  /* 0x0000000a0c0c7981 */ /* 0x000f62000c1e1900 */
[----:B------:R-:W-:-:S03]  /*1300*/  IADD3 R7, PT, PT, R7, 0x4, RZ ;  /* 0x0000000407077810 */ /* 0x000fc60007ffe0ff */
[----:B--2---:R1:W-:Y:S04]  /*1310*/  STL [R15+0x190], R4 ;  /* 0x000190040f007387 */ /* 0x0043e80000100800 */
[----:B---3--:R1:W-:Y:S04]  /*1320*/  STL [R15+0x194], R8 ;  /* 0x000194080f007387 */ /* 0x0083e80000100800 */
[----:B----4-:R1:W-:Y:S04]  /*1330*/  STL [R15+0x198], R10 ;  /* 0x0001980a0f007387 */ /* 0x0103e80000100800 */
[----:B-----5:R1:W-:Y:S02]  /*1340*/  STL [R15+0x19c], R12 ;  /* 0x00019c0c0f007387 */ /* 0x0203e40000100800 */
.L_x_17:
[----:B------:R-:W-:Y:S05]  /*1350*/  @!P2 BRA `(.L_x_13) ;  /* 0x000000000034a947 */ /* 0x000fea0003800000 */
[----:B-1----:R-:W1:Y:S01]  /*1360*/  LDC.64 R8, c[0x0][0x388] ;  /* 0x0000e200ff087b82 */ /* 0x002e620000000a00 */
[C---:B------:R-:W-:Y:S02]  /*1370*/  IMAD R11, R7.reuse, 0x4, R2 ;  /* 0x00000004070b7824 */ /* 0x040fe400078e0202 */
[----:B------:R-:W-:Y:S02]  /*1380*/  IMAD.MOV R3, RZ, RZ, -R14 ;  /* 0x000000ffff037224 */ /* 0x000fe400078e0a0e */
[----:B------:R-:W-:-:S07]  /*1390*/  IMAD R7, R7, 0x4, R1 ;  /* 0x0000000407077824 */ /* 0x000fce00078e0201 */
.L_x_18:
[----:B------:R-:W1:Y:S01]  /*13a0*/  LDL R5, [R7] ;  /* 0x0000000007057983 */ /* 0x000e620000100800 */
[----:B------:R-:W-:-:S04]  /*13b0*/  IADD3 R3, PT, PT, R3, 0x1, RZ ;  /* 0x0000000103037810 */ /* 0x000fc80007ffe0ff */
[----:B------:R-:W-:Y:S01]  /*13c0*/  ISETP.NE.AND P1, PT, R3, RZ, PT ;  /* 0x000000ff0300720c */ /* 0x000fe20003f25270 */
[----:B-1----:R-:W-:-:S06]  /*13d0*/  IMAD.WIDE R4, R5, 0x4, R8 ;  /* 0x0000000405047825 */ /* 0x002fcc00078e0208 */
[----:B------:R-:W2:Y:S01]  /*13e0*/  LDG.E R4, desc[UR10][R4.64] ;  /* 0x0000000a04047981 */ /* 0x000ea2000c1e1900 */
[----:B------:R-:W-:-:S03]  /*13f0*/  VIADD R7, R7, 0x4 ;  /* 0x0000000407077836 */ /* 0x000fc60000000000 */
[----:B--2---:R1:W-:Y:S02]  /*1400*/  STL [R11], R4 ;  /* 0x000000040b007387 */ /* 0x0043e40000100800 */
[----:B-1----:R-:W-:Y:S01]  /*1410*/  IADD3 R11, PT, PT, R11, 0x4, RZ ;  /* 0x000000040b0b7810 */ /* 0x002fe20007ffe0ff */
[----:B------:R-:W-:Y:S06]  /*1420*/  @P1 BRA `(.L_x_18) ;  /* 0xfffffffc00dc1947 */ /* 0x000fec000383ffff */
.L_x_13:
[----:B------:R3:W-:Y:S04]  /*1430*/  STL.128 [R1], RZ ;  /* 0x000000ff01007387 */ /* 0x0007e80000100c00 */
[----:B------:R3:W-:Y:S04]  /*1440*/  STL.128 [R1+0x10], RZ ;  /* 0x000010ff01007387 */ /* 0x0007e80000100c00 */
        /* <DEDUP_REMOVED lines=22> */
[----:B------:R3:W-:Y:S01]  /*15b0*/  STL.128 [R1+0x180], RZ ;  /* 0x000180ff01007387 */ /* 0x0007e20000100c00 */
[----:B------:R-:W-:Y:S05]  /*15c0*/  @!P0 BRA `(.L_x_19) ;  /* 0x0000000800988947 */ /* 0x000fea0003800000 */
[C---:B------:R-:W-:Y:S01]  /*15d0*/  ISETP.GE.U32.AND P0, PT, R0.reuse, 0x10, PT ;  /* 0x000000100000780c */ /* 0x040fe20003f06070 */
[----:B-1----:R-:W-:Y:S01]  /*15e0*/  IMAD.MOV.U32 R3, RZ, RZ, RZ ;  /* 0x000000ffff037224 */ /* 0x002fe200078e00ff */
[----:B------:R-:W-:-:S04]  /*15f0*/  LOP3.LUT R12, R0, 0xf, RZ, 0xc0, !PT ;  /* 0x0000000f000c7812 */ /* 0x000fc800078ec0ff */
[----:B------:R-:W-:-:S07]  /*1600*/  ISETP.NE.AND P1, PT, R12, RZ, PT ;  /* 0x000000ff0c00720c */ /* 0x000fce0003f25270 */
[----:B------:R-:W-:Y:S06]  /*1610*/  @!P0 BRA `(.L_x_20) ;  /* 0x00000004002c8947 */ /* 0x000fec0003800000 */
[----:B------:R-:W-:Y:S02]  /*1620*/  LOP3.LUT R3, R0, 0x7ffffff0, RZ, 0xc0, !PT ;  /* 0x7ffffff000037812 */ /* 0x000fe400078ec0ff */
[----:B------:R-:W-:-:S03]  /*1630*/  IADD3 R8, PT, PT, R1, 0x1b0, RZ ;  /* 0x000001b001087810 */ /* 0x000fc60007ffe0ff */
[----:B------:R-:W-:-:S07]  /*1640*/  IMAD.MOV R9, RZ, RZ, -R3 ;  /* 0x000000ffff097224 */ /* 0x000fce00078e0a03 */
.L_x_21:
[----:B--2-4-:R-:W2:Y:S02]  /*1650*/  LDL.128 R4, [R8+-0x20] ;  /* 0xffffe00008047983 */ /* 0x014ea40000100c00 */
[----:B--2---:R-:W-:-:S05]  /*1660*/  LEA R4, R4, R1, 0x2 ;  /* 0x0000000104047211 */ /* 0x004fca00078e10ff */
[----:B------:R-:W2:Y:S02]  /*1670*/  LDL R10, [R4] ;  /* 0x00000000040a7983 */ /* 0x000ea40000100800 */
[----:B--2---:R-:W-:Y:S01]  /*1680*/  VIADD R11, R10, 0x1 ;  /* 0x000000010a0b7836 */ /* 0x004fe20000000000 */
[----:B------:R-:W-:-:S04]  /*1690*/  LEA R10, R5, R1, 0x2 ;  /* 0x00000001050a7211 */ /* 0x000fc800078e10ff */
[----:B------:R1:W-:Y:S04]  /*16a0*/  STL [R4], R11 ;  /* 0x0000000b04007387 */ /* 0x0003e80000100800 */
[----:B------:R-:W2:Y:S01]  /*16b0*/  LDL R5, [R10] ;  /* 0x000000000a057983 */ /* 0x000ea20000100800 */
[----:B------:R-:W-:Y:S01]  /*16c0*/  LEA R14, R6, R1, 0x2 ;  /* 0x00000001060e7211 */ /* 0x000fe200078e10ff */
[----:B--2---:R-:W-:-:S05]  /*16d0*/  VIADD R13, R5, 0x1 ;  /* 0x00000001050d7836 */ /* 0x004fca0000000000 */
[----:B------:R2:W-:Y:S04]  /*16e0*/  STL [R10], R13 ;  /* 0x0000000d0a007387 */ /* 0x0005e80000100800 */
[----:B------:R-:W4:Y:S01]  /*16f0*/  LDL R5, [R14] ;  /* 0x000000000e057983 */ /* 0x000f220000100800 */
[----:B------:R-:W-:Y:S01]  /*1700*/  LEA R18, R7, R1, 0x2 ;  /* 0x0000000107127211 */ /* 0x000fe200078e10ff */
[----:B----4-:R-:W-:-:S05]  /*1710*/  VIADD R15, R5, 0x1 ;  /* 0x00000001050f7836 */ /* 0x010fca0000000000 */
[----:B------:R4:W-:Y:S04]  /*1720*/  STL [R14], R15 ;  /* 0x0000000f0e007387 */ /* 0x0009e80000100800 */
[----:B------:R-:W5:Y:S02]  /*1730*/  LDL R5, [R18] ;  /* 0x0000000012057983 */ /* 0x000f640000100800 */
[----:B-----5:R-:W-:-:S05]  /*1740*/  VIADD R19, R5, 0x1 ;  /* 0x0000000105137836 */ /* 0x020fca0000000000 */
[----:B------:R5:W-:Y:S04]  /*1750*/  STL [R18], R19 ;  /* 0x0000001312007387 */ /* 0x000be80000100800 */
[----:B-1----:R-:W3:Y:S02]  /*1760*/  LDL.128 R4, [R8+-0x10] ;  /* 0xfffff00008047983 */ /* 0x002ee40000100c00 */
[----:B---3--:R-:W-:-:S05]  /*1770*/  LEA R4, R4, R1, 0x2 ;  /* 0x0000000104047211 */ /* 0x008fca00078e10ff */
[----:B------:R-:W3:Y:S01]  /*1780*/  LDL R11, [R4] ;  /* 0x00000000040b7983 */ /* 0x000ee20000100800 */
[----:B--2---:R-:W-:Y:S01]  /*1790*/  LEA R10, R5, R1, 0x2 ;  /* 0x00000001050a7211 */ /* 0x004fe200078e10ff */
[----:B---3--:R-:W-:-:S05]  /*17a0*/  VIADD R11, R11, 0x1 ;  /* 0x000000010b0b7836 */ /* 0x008fca0000000000 */
[----:B------:R1:W-:Y:S04]  /*17b0*/  STL [R4], R11 ;  /* 0x0000000b04007387 */ /* 0x0003e80000100800 */
[----:B------:R-:W2:Y:S01]  /*17c0*/  LDL R5, [R10] ;  /* 0x000000000a057983 */ /* 0x000ea20000100800 */
[----:B----4-:R-:W-:Y:S01]  /*17d0*/  LEA R14, R6, R1, 0x2 ;  /* 0x00000001060e7211 */ /* 0x010fe200078e10ff */
[----:B--2---:R-:W-:-:S05]  /*17e0*/  VIADD R13, R5, 0x1 ;  /* 0x00000001050d7836 */ /* 0x004fca0000000000 */
[----:B------:R2:W-:Y:S04]  /*17f0*/  STL [R10], R13 ;  /* 0x0000000d0a007387 */ /* 0x0005e80000100800 */
[----:B------:R-:W3:Y:S01]  /*1800*/  LDL R5, [R14] ;  /* 0x000000000e057983 */ /* 0x000ee20000100800 */
[----:B-----5:R-:W-:Y:S01]  /*1810*/  LEA R18, R7, R1, 0x2 ;  /* 0x0000000107127211 */ /* 0x020fe200078e10ff */
[----:B---3--:R-:W-:-:S05]  /*1820*/  VIADD R15, R5, 0x1 ;  /* 0x00000001050f7836 */ /* 0x008fca0000000000 */
[----:B------:R3:W-:Y:S04]  /*1830*/  STL [R14], R15 ;  /* 0x0000000f0e007387 */ /* 0x0007e80000100800 */
[----:B------:R-:W4:Y:S02]  /*1840*/  LDL R5, [R18] ;  /* 0x0000000012057983 */ /* 0x000f240000100800 */
[----:B----4-:R-:W-:-:S05]  /*1850*/  VIADD R19, R5, 0x1 ;  /* 0x0000000105137836 */ /* 0x010fca0000000000 */
[----:B------:R4:W-:Y:S04]  /*1860*/  STL [R18], R19 ;  /* 0x0000001312007387 */ /* 0x0009e80000100800 */
[----:B-1----:R-:W5:Y:S02]  /*1870*/  LDL.128 R4, [R8] ;  /* 0x0000000008047983 */ /* 0x002f640000100c00 */
[----:B-----5:R-:W-:-:S05]  /*1880*/  LEA R4, R4, R1, 0x2 ;  /* 0x0000000104047211 */ /* 0x020fca00078e10ff */
[----:B------:R-:W5:Y:S01]  /*1890*/  LDL R11, [R4] ;  /* 0x00000000040b7983 */ /* 0x000f620000100800 */
[----:B--2---:R-:W-:Y:S01]  /*18a0*/  LEA R10, R5, R1, 0x2 ;  /* 0x00000001050a7211 */ /* 0x004fe200078e10ff */
[----:B-----5:R-:W-:-:S05]  /*18b0*/  VIADD R11, R11, 0x1 ;  /* 0x000000010b0b7836 */ /* 0x020fca0000000000 */
[----:B------:R1:W-:Y:S04]  /*18c0*/  STL [R4], R11 ;  /* 0x0000000b04007387 */ /* 0x0003e80000100800 */
[----:B------:R-:W2:Y:S01]  /*18d0*/  LDL R5, [R10] ;  /* 0x000000000a057983 */ /* 0x000ea20000100800 */
[----:B---3--:R-:W-:Y:S01]  /*18e0*/  LEA R14, R6, R1, 0x2 ;  /* 0x00000001060e7211 */ /* 0x008fe200078e10ff */
[----:B--2---:R-:W-:-:S05]  /*18f0*/  VIADD R13, R5, 0x1 ;  /* 0x00000001050d7836 */ /* 0x004fca0000000000 */
[----:B------:R2:W-:Y:S04]  /*1900*/  STL [R10], R13 ;  /* 0x0000000d0a007387 */ /* 0x0005e80000100800 */
[----:B------:R-:W3:Y:S01]  /*1910*/  LDL R5, [R14] ;  /* 0x000000000e057983 */ /* 0x000ee20000100800 */
[----:B----4-:R-:W-:Y:S01]  /*1920*/  LEA R18, R7, R1, 0x2 ;  /* 0x0000000107127211 */ /* 0x010fe200078e10ff */
[----:B---3--:R-:W-:-:S05]  /*1930*/  VIADD R15, R5, 0x1 ;  /* 0x00000001050f7836 */ /* 0x008fca0000000000 */
[----:B------:R3:W-:Y:S04]  /*1940*/  STL [R14], R15 ;  /* 0x0000000f0e007387 */ /* 0x0007e80000100800 */
[----:B------:R-:W4:Y:S02]  /*1950*/  LDL R5, [R18] ;  /* 0x0000000012057983 */ /* 0x000f240000100800 */
[----:B----4-:R-:W-:-:S05]  /*1960*/  VIADD R19, R5, 0x1 ;  /* 0x0000000105137836 */ /* 0x010fca0000000000 */
[----:B------:R4:W-:Y:S04]  /*1970*/  STL [R18], R19 ;  /* 0x0000001312007387 */ /* 0x0009e80000100800 */
[----:B-1----:R-:W5:Y:S02]  /*1980*/  LDL.128 R4, [R8+0x10] ;  /* 0x0000100008047983 */ /* 0x002f640000100c00 */
[----:B-----5:R-:W-:-:S05]  /*1990*/  LEA R4, R4, R1, 0x2 ;  /* 0x0000000104047211 */ /* 0x020fca00078e10ff */
[----:B------:R-:W5:Y:S01]  /*19a0*/  LDL R11, [R4] ;  /* 0x00000000040b7983 */ /* 0x000f620000100800 */
[----:B------:R-:W-:Y:S01]  /*19b0*/  LEA R5, R5, R1, 0x2 ;  /* 0x0000000105057211 */ /* 0x000fe200078e10ff */
[----:B-----5:R-:W-:-:S05]  /*19c0*/  VIADD R11, R11, 0x1 ;  /* 0x000000010b0b7836 */ /* 0x020fca0000000000 */
[----:B------:R4:W-:Y:S04]  /*19d0*/  STL [R4], R11 ;  /* 0x0000000b04007387 */ /* 0x0009e80000100800 */
[----:B--2---:R-:W2:Y:S01]  /*19e0*/  LDL R10, [R5] ;  /* 0x00000000050a7983 */ /* 0x004ea20000100800 */
[----:B------:R-:W-:Y:S01]  /*19f0*/  LEA R6, R6, R1, 0x2 ;  /* 0x0000000106067211 */ /* 0x000fe200078e10ff */
[----:B--2---:R-:W-:-:S05]  /*1a00*/  VIADD R10, R10, 0x1 ;  /* 0x000000010a0a7836 */ /* 0x004fca0000000000 */
[----:B------:R4:W-:Y:S04]  /*1a10*/  STL [R5], R10 ;  /* 0x0000000a05007387 */ /* 0x0009e80000100800 */
[----:B------:R-:W2:Y:S01]  /*1a20*/  LDL R13, [R6] ;  /* 0x00000000060d7983 */ /* 0x000ea20000100800 */
[----:B------:R-:W-:Y:S01]  /*1a30*/  LEA R7, R7, R1, 0x2 ;  /* 0x0000000107077211 */ /* 0x000fe200078e10ff */
[----:B--2---:R-:W-:-:S05]  /*1a40*/  VIADD R13, R13, 0x1 ;  /* 0x000000010d0d7836 */ /* 0x004fca0000000000 */
[----:B------:R4:W-:Y:S04]  /*1a50*/  STL [R6], R13 ;  /* 0x0000000d06007387 */ /* 0x0009e80000100800 */
[----:B---3--:R-:W2:Y:S01]  /*1a60*/  LDL R14, [R7] ;  /* 0x00000000070e7983 */ /* 0x008ea20000100800 */
[----:B------:R-:W-:Y:S01]  /*1a70*/  IADD3 R9, PT, PT, R9, 0x10, RZ ;  /* 0x0000001009097810 */ /* 0x000fe20007ffe0ff */
[----:B------:R-:W-:-:S03]  /*1a80*/  VIADD R8, R8, 0x40 ;  /* 0x0000004008087836 */ /* 0x000fc60000000000 */
[----:B------:R-:W-:Y:S01]  /*1a90*/  ISETP.NE.AND P0, PT, R9, RZ, PT ;  /* 0x000000ff0900720c */ /* 0x000fe20003f05270 */
[----:B--2---:R-:W-:-:S05]  /*1aa0*/  VIADD R14, R14, 0x1 ;  /* 0x000000010e0e7836 */ /* 0x004fca0000000000 */
[----:B------:R4:W-:Y:S07]  /*1ab0*/  STL [R7], R14 ;  /* 0x0000000e07007387 */ /* 0x0009ee0000100800 */
[----:B------:R-:W-:Y:S05]  /*1ac0*/  @P0 BRA `(.L_x_21) ;  /* 0xfffffff800e00947 */ /* 0x000fea000383ffff */
.L_x_20:
[----:B------:R-:W-:Y:S05]  /*1ad0*/  @!P1 BRA `(.L_x_19) ;  /* 0x0000000400549947 */ /* 0x000fea0003800000 */
[----:B------:R-:W-:Y:S02]  /*1ae0*/  ISETP.GE.U32.AND P0, PT, R12, 0x8, PT ;  /* 0x000000080c00780c */ /* 0x000fe40003f06070 */
[----:B----4-:R-:W-:-:S04]  /*1af0*/  LOP3.LUT R11, R0, 0x7, RZ, 0xc0, !PT ;  /* 0x00000007000b7812 */ /* 0x010fc800078ec0ff */
[----:B------:R-:W-:-:S07]  /*1b00*/  ISETP.NE.AND P1, PT, R11, RZ, PT ;  /* 0x000000ff0b00720c */ /* 0x000fce0003f25270 */
[----:B------:R-:W-:Y:S06]  /*1b10*/  @!P0 BRA `(.L_x_22) ;  /* 0x0000000000a88947 */ /* 0x000fec0003800000 */
[----:B--2---:R-:W-:-:S05]  /*1b20*/  LEA R4, R3, R2, 0x2 ;  /* 0x0000000203047211 */ /* 0x004fca00078e10ff */
[----:B------:R-:W2:Y:S02]  /*1b30*/  LDL R6, [R4] ;  /* 0x0000000004067983 */ /* 0x000ea40000100800 */
[----:B--2---:R-:W-:-:S05]  /*1b40*/  IMAD R6, R6, 0x4, R1 ;  /* 0x0000000406067824 */ /* 0x004fca00078e0201 */
[----:B------:R-:W2:Y:S02]  /*1b50*/  LDL R5, [R6] ;  /* 0x0000000006057983 */ /* 0x000ea40000100800 */
[----:B--2---:R-:W-:-:S05]  /*1b60*/  IADD3 R5, PT, PT, R5, 0x1, RZ ;  /* 0x0000000105057810 */ /* 0x004fca0007ffe0ff */
[----:B------:R1:W-:Y:S04]  /*1b70*/  STL [R6], R5 ;  /* 0x0000000506007387 */ /* 0x0003e80000100800 */
[----:B------:R-:W2:Y:S02]  /*1b80*/  LDL R8, [R4+0x4] ;  /* 0x0000040004087983 */ /* 0x000ea40000100800 */
[----:B--2---:R-:W-:-:S05]  /*1b90*/  IMAD R8, R8, 0x4, R1 ;  /* 0x0000000408087824 */ /* 0x004fca00078e0201 */
[----:B------:R-:W2:Y:S02]  /*1ba0*/  LDL R7, [R8] ;  /* 0x0000000008077983 */ /* 0x000ea40000100800 */
[----:B--2---:R-:W-:-:S05]  /*1bb0*/  IADD3 R7, PT, PT, R7, 0x1, RZ ;  /* 0x0000000107077810 */ /* 0x004fca0007ffe0ff */
[----:B------:R2:W-:Y:S04]  /*1bc0*/  STL [R8], R7 ;  /* 0x0000000708007387 */ /* 0x0005e80000100800 */
[----:B------:R-:W4:Y:S02]  /*1bd0*/  LDL R10, [R4+0x8] ;  /* 0x00000800040a7983 */ /* 0x000f240000100800 */
[----:B----4-:R-:W-:-:S05]  /*1be0*/  IMAD R10, R10, 0x4, R1 ;  /* 0x000000040a0a7824 */ /* 0x010fca00078e0201 */
[----:B------:R-:W4:Y:S02]  /*1bf0*/  LDL R9, [R10] ;  /* 0x000000000a097983 */ /* 0x000f240000100800 */
[----:B----4-:R-:W-:-:S05]  /*1c00*/  IADD3 R9, PT, PT, R9, 0x1, RZ ;  /* 0x0000000109097810 */ /* 0x010fca0007ffe0ff */
[----:B------:R4:W-:Y:S04]  /*1c10*/  STL [R10], R9 ;  /* 0x000000090a007387 */ /* 0x0009e80000100800 */
[----:B-1----:R-:W5:Y:S02]  /*1c20*/  LDL R6, [R4+0xc] ;  /* 0x00000c0004067983 */ /* 0x002f640000100800 */
[----:B-----5:R-:W-:-:S05]  /*1c30*/  IMAD R6, R6, 0x4, R1 ;  /* 0x0000000406067824 */ /* 0x020fca00078e0201 */
[----:B------:R-:W5:Y:S02]  /*1c40*/  LDL R5, [R6] ;  /* 0x0000000006057983 */ /* 0x000f640000100800 */
[----:B-----5:R-:W-:-:S05]  /*1c50*/  IADD3 R5, PT, PT, R5, 0x1, RZ ;  /* 0x0000000105057810 */ /* 0x020fca0007ffe0ff */
[----:B------:R1:W-:Y:S04]  /*1c60*/  STL [R6], R5 ;  /* 0x0000000506007387 */ /* 0x0003e80000100800 */
[----:B--2---:R-:W2:Y:S02]  /*1c70*/  LDL R8, [R4+0x10] ;  /* 0x0000100004087983 */ /* 0x004ea40000100800 */
[----:B--2---:R-:W-:-:S05]  /*1c80*/  IMAD R8, R8, 0x4, R1 ;  /* 0x0000000408087824 */ /* 0x004fca00078e0201 */
[----:B------:R-:W2:Y:S02]  /*1c90*/  LDL R7, [R8] ;  /* 0x0000000008077983 */ /* 0x000ea40000100800 */
[----:B--2---:R-:W-:-:S05]  /*1ca0*/  IADD3 R7, PT, PT, R7, 0x1, RZ ;  /* 0x0000000107077810 */ /* 0x004fca0007ffe0ff */
[----:B------:R2:W-:Y:S04]  /*1cb0*/  STL [R8], R7 ;  /* 0x0000000708007387 */ /* 0x0005e80000100800 */
[----:B----4-:R-:W4:Y:S02]  /*1cc0*/  LDL R10, [R4+0x14] ;  /* 0x00001400040a7983 */ /* 0x010f240000100800 */
        /* <DEDUP_REMOVED lines=11> */
[----:B------:R-:W2:Y:S01]  /*1d80*/  LDL R7, [R8] ;  /* 0x0000000008077983 */ /* 0x000ea20000100800 */
[----:B------:R-:W-:Y:S01]  /*1d90*/  VIADD R3, R3, 0x8 ;  /* 0x0000000803037836 */ /* 0x000fe20000000000 */
[----:B--2---:R-:W-:-:S05]  /*1da0*/  IADD3 R7, PT, PT, R7, 0x1, RZ ;  /* 0x0000000107077810 */ /* 0x004fca0007ffe0ff */
[----:B------:R4:W-:Y:S02]  /*1db0*/  STL [R8], R7 ;  /* 0x0000000708007387 */ /* 0x0009e40000100800 */
.L_x_22:
[----:B------:R-:W-:Y:S05]  /*1dc0*/  @!P1 BRA `(.L_x_19) ;  /* 0x0000000000989947 */ /* 0x000fea0003800000 */
[----:B------:R-:W-:Y:S02]  /*1dd0*/  ISETP.GE.U32.AND P0, PT, R11, 0x4, PT ;  /* 0x000000040b00780c */ /* 0x000fe40003f06070 */
[----:B--2-4-:R-:W-:-:S04]  /*1de0*/  LOP3.LUT R10, R0, 0x3, RZ, 0xc0, !PT ;  /* 0x00000003000a7812 */ /* 0x014fc800078ec0ff */
[----:B------:R-:W-:-:S07]  /*1df0*/  ISETP.NE.AND P1, PT, R10, RZ, PT ;  /* 0x000000ff0a00720c */ /* 0x000fce0003f25270 */
[----:B------:R-:W-:Y:S06]  /*1e00*/  @!P0 BRA `(.L_x_23) ;  /* 0x0000000000588947 */ /* 0x000fec0003800000 */
[----:B------:R-:W-:-:S05]  /*1e10*/  LEA R11, R3, R2, 0x2 ;  /* 0x00000002030b7211 */ /* 0x000fca00078e10ff */
        /* <DEDUP_REMOVED lines=15> */
[----:B-1----:R-:W4:Y:S02]  /*1f10*/  LDL R0, [R11+0xc] ;  /* 0x00000c000b007983 */ /* 0x002f240000100800 */
[----:B----4-:R-:W-:-:S05]  /*1f20*/  IMAD R0, R0, 0x4, R1 ;  /* 0x0000000400007824 */ /* 0x010fca00078e0201 */
[----:B------:R-:W4:Y:S01]  /*1f30*/  LDL R5, [R0] ;  /* 0x0000000000057983 */ /* 0x000f220000100800 */
[----:B------:R-:W-:Y:S01]  /*1f40*/  VIADD R3, R3, 0x4 ;  /* 0x0000000403037836 */ /* 0x000fe20000000000 */
[----:B----4-:R-:W-:-:S05]  /*1f50*/  IADD3 R5, PT, PT, R5, 0x1, RZ ;  /* 0x0000000105057810 */ /* 0x010fca0007ffe0ff */
[----:B------:R2:W-:Y:S02]  /*1f60*/  STL [R0], R5 ;  /* 0x0000000500007387 */ /* 0x0005e40000100800 */
.L_x_23:
[----:B------:R-:W-:Y:S05]  /*1f70*/  @!P1 BRA `(.L_x_19) ;  /* 0x00000000002c9947 */ /* 0x000fea0003800000 */
[----:B--2---:R-:W-:Y:S01]  /*1f80*/  IMAD R5, R3, 0x4, R2 ;  /* 0x0000000403057824 */ /* 0x004fe200078e0202 */
[----:B------:R-:W-:-:S07]  /*1f90*/  IADD3 R0, PT, PT, -R10, RZ, RZ ;  /* 0x000000ff0a007210 */ /* 0x000fce0007ffe1ff */
.L_x_24:
[----:B-1----:R-:W2:Y:S02]  /*1fa0*/  LDL R4, [R5] ;  /* 0x0000000005047983 */ /* 0x002ea40000100800 */
[----:B--2---:R-:W-:-:S05]  /*1fb0*/  IMAD R4, R4, 0x4, R1 ;  /* 0x0000000404047824 */ /* 0x004fca00078e0201 */
[----:B------:R-:W2:Y:S01]  /*1fc0*/  LDL R3, [R4] ;  /* 0x0000000004037983 */ /* 0x000ea20000100800 */
[----:B------:R-:W-:Y:S01]  /*1fd0*/  VIADD R0, R0, 0x1 ;  /* 0x0000000100007836 */ /* 0x000fe20000000000 */
[----:B------:R-:W-:-:S04]  /*1fe0*/  IADD3 R5, PT, PT, R5, 0x4, RZ ;  /* 0x0000000405057810 */ /* 0x000fc80007ffe0ff */
[----:B------:R-:W-:Y:S02]  /*1ff0*/  ISETP.NE.AND P0, PT, R0, RZ, PT ;  /* 0x000000ff0000720c */ /* 0x000fe40003f05270 */
[----:B--2---:R-:W-:-:S05]  /*2000*/  IADD3 R3, PT, PT, R3, 0x1, RZ ;  /* 0x0000000103037810 */ /* 0x004fca0007ffe0ff */
[----:B------:R1:W-:Y:S06]  /*2010*/  STL [R4], R3 ;  /* 0x0000000304007387 */ /* 0x0003ec0000100800 */
[----:B------:R-:W-:Y:S05]  /*2020*/  @P0 BRA `(.L_x_24) ;  /* 0xfffffffc00dc0947 */ /* 0x000fea000383ffff */
.L_x_19:
[----:B------:R-:W5:Y:S01]  /*2030*/  LDCU UR4, c[0x0][0x39c] ;  /* 0x00007380ff0477ac */ /* 0x000f620008000800 */
[----:B-1----:R-:W-:Y:S01]  /*2040*/  IMAD.MOV.U32 R3, RZ, RZ, RZ ;  /* 0x000000ffff037224 */ /* 0x002fe200078e00ff */
[----:B-----5:R-:W-:-:S09]  /*2050*/  UISETP.GE.AND UP0, UPT, UR4, 0x2, UPT ;  /* 0x000000020400788c */ /* 0x020fd2000bf06270 */
[----:B------:R-:W-:Y:S05]  /*2060*/  BRA.U !UP0, `(.L_x_25) ;  /* 0x0000000108987547 */ /* 0x000fea000b800000 */
[----:B--2-4-:R1:W5:Y:S01]  /*2070*/  LDL R4, [R1] ;  /* 0x0000000001047983 */ /* 0x0143620000100800 */
[----:B------:R-:W-:Y:S01]  /*2080*/  MOV R0, 0x1 ;  /* 0x0000000100007802 */ /* 0x000fe20000000f00 */
[----:B------:R-:W-:-:S07]  /*2090*/  IMAD.MOV.U32 R3, RZ, RZ, RZ ;  /* 0x000000ffff037224 */ /* 0x000fce00078e00ff */
.L_x_29:
[----:B------:R-:W-:Y:S01]  /*20a0*/  LEA R5, R0, R1, 0x2 ;  /* 0x0000000100057211 */ /* 0x000fe200078e10ff */
[----:B------:R-:W2:Y:S05]  /*20b0*/  LDCU UR4, c[0x0][0x398] ;  /* 0x00007300ff0477ac */ /* 0x000eaa0008000800 */
[----:B------:R-:W4:Y:S01]  /*20c0*/  LDL R5, [R5] ;  /* 0x0000000005057983 */ /* 0x000f220000100800 */
[----:B------:R-:W-:Y:S01]  /*20d0*/  BSSY.RECONVERGENT B0, `(.L_x_26) ;  /* 0x000001b000007945 */ /* 0x000fe20003800200 */
[----:B------:R-:W-:Y:S01]  /*20e0*/  IMAD.MOV.U32 R7, RZ, RZ, R3 ;  /* 0x000000ffff077224 */ /* 0x000fe200078e0003 */
[-C--:B-----5:R-:W-:Y:S01]  /*20f0*/  MOV R9, R4.reuse ;  /* 0x0000000400097202 */ /* 0x0a0fe20000000f00 */
[----:B------:R-:W-:Y:S01]  /*2100*/  IMAD.MOV.U32 R3, RZ, RZ, R0 ;  /* 0x000000ffff037224 */ /* 0x000fe200078e0000 */
[----:B----4-:R-:W-:-:S02]  /*2110*/  ISETP.GT.AND P0, PT, R5, R4, PT ;  /* 0x000000040500720c */ /* 0x010fc40003f04270 */
[----:B------:R-:W-:-:S11]  /*2120*/  MOV R4, R5 ;  /* 0x0000000500047202 */ /* 0x000fd60000000f00 */
[----:B--2---:R-:W-:Y:S05]  /*2130*/  @P0 BRA `(.L_x_27) ;  /* 0x0000000000500947 */ /* 0x004fea0003800000 */
[----:B------:R-:W2:Y:S01]  /*2140*/  LDC R3, c[0x0][0x398] ;  /* 0x0000e600ff037b82 */ /* 0x000ea20000000800 */
[----:B------:R-:W-:-:S04]  /*2150*/  ISETP.NE.AND P0, PT, R9, R4, PT ;  /* 0x000000040900720c */ /* 0x000fc80003f05270 */
[----:B------:R-:W-:Y:S02]  /*2160*/  ISETP.EQ.OR P0, PT, R4, RZ, P0 ;  /* 0x000000ff0400720c */ /* 0x000fe40000702670 */
[----:B------:R-:W-:Y:S02]  /*2170*/  MOV R4, R9 ;  /* 0x0000000900047202 */ /* 0x000fe40000000f00 */
[----:B--2---:R-:W-:Y:S01]  /*2180*/  ISETP.LT.OR P0, PT, R3, 0x1, P0 ;  /* 0x000000010300780c */ /* 0x004fe20000701670 */
[----:B------:R-:W-:-:S12]  /*2190*/  IMAD.MOV.U32 R3, RZ, RZ, R7 ;  /* 0x000000ffff037224 */ /* 0x000fd800078e0007 */
[----:B------:R-:W-:Y:S05]  /*21a0*/  @P0 BRA `(.L_x_27) ;  /* 0x0000000000340947 */ /* 0x000fea0003800000 */
[----:B------:R-:W-:-:S07]  /*21b0*/  IMAD.MOV.U32 R5, RZ, RZ, RZ ;  /* 0x000000ffff057224 */ /* 0x000fce00078e00ff */
.L_x_28:
[----:B------:R-:W-:-:S06]  /*21c0*/  LEA R6, R5, R2, 0x2 ;  /* 0x0000000205067211 */ /* 0x000fcc00078e10ff */
[----:B------:R-:W2:Y:S01]  /*21d0*/  LDL R6, [R6] ;  /* 0x0000000006067983 */ /* 0x000ea20000100800 */
[----:B------:R-:W-:Y:S01]  /*21e0*/  IMAD.MOV.U32 R3, RZ, RZ, R0 ;  /* 0x000000ffff037224 */ /* 0x000fe200078e0000 */
[----:B------:R-:W-:Y:S02]  /*21f0*/  MOV R4, R9 ;  /* 0x0000000900047202 */ /* 0x000fe40000000f00 */
[----:B--2---:R-:W-:-:S13]  /*2200*/  ISETP.NE.AND P0, PT, R6, R0, PT ;  /* 0x000000000600720c */ /* 0x004fda0003f05270 */
[----:B------:R-:W-:Y:S05]  /*2210*/  @!P0 BRA `(.L_x_27) ;  /* 0x0000000000188947 */ /* 0x000fea0003800000 */
[----:B------:R-:W-:Y:S01]  /*2220*/  VIADD R5, R5, 0x1 ;  /* 0x0000000105057836 */ /* 0x000fe20000000000 */
[-C--:B------:R-:W-:Y:S01]  /*2230*/  ISETP.NE.AND P1, PT, R6, R7.reuse, PT ;  /* 0x000000070600720c */ /* 0x080fe20003f25270 */
[----:B------:R-:W-:Y:S01]  /*2240*/  IMAD.MOV.U32 R4, RZ, RZ, R9 ;  /* 0x000000ffff047224 */ /* 0x000fe200078e0009 */
[----:B------:R-:W-:Y:S02]  /*2250*/  MOV R3, R7 ;  /* 0x0000000700037202 */ /* 0x000fe40000000f00 */
[----:B------:R-:W-:-:S13]  /*2260*/  ISETP.GE.AND P0, PT, R5, UR4, PT ;  /* 0x0000000405007c0c */ /* 0x000fda000bf06270 */
[----:B------:R-:W-:Y:S05]  /*2270*/  @!P0 BRA P1, `(.L_x_28) ;  /* 0xfffffffc00d08947 */ /* 0x000fea000083ffff */
.L_x_27:
[----:B0-----:R-:W-:Y:S05]  /*2280*/  BSYNC.RECONVERGENT B0 ;  /* 0x0000000000007941 */ /* 0x001fea0003800200 */
.L_x_26:
[----:B------:R-:W0:Y:S01]  /*2290*/  LDCU UR4, c[0x0][0x39c] ;  /* 0x00007380ff0477ac */ /* 0x000e220008000800 */
[----:B------:R-:W-:-:S04]  /*22a0*/  IADD3 R0, PT, PT, R0, 0x1, RZ ;  /* 0x0000000100007810 */ /* 0x000fc80007ffe0ff */
[----:B0-----:R-:W-:-:S13]  /*22b0*/  ISETP.NE.AND P0, PT, R0, UR4, PT ;  /* 0x0000000400007c0c */ /* 0x001fda000bf05270 */
[----:B------:R-:W-:Y:S05]  /*22c0*/  @P0 BRA `(.L_x_29) ;  /* 0xfffffffc00740947 */ /* 0x000fea000383ffff */
.L_x_25:
[----:B------:R-:W-:Y:S01]  /*22d0*/  STG.E desc[UR10][R16.64], R3 ;  /* 0x0000000310007986 */ /* 0x000fe2000c10190a */
[----:B0-----:R-:W-:Y:S05]  /*22e0*/  EXIT ;  /* 0x000000000000794d */ /* 0x001fea0003800000 */
.L_x_30:
[----:B------:R-:W-:-:S00]  /*22f0*/  BRA `(.L_x_30) ;  /* 0xfffffffc00fc7947 */ /* 0x000fc0000383ffff */
[----:B------:R-:W-:-:S00]  /*2300*/  NOP ;  /* 0x0000000000007918 */ /* 0x000fc00000000000 */
[----:B------:R-:W-:-:S00]  /*2310*/  NOP ;  /* 0x0000000000007918 */ /* 0x000fc00000000000 */
[----:B------:R-:W-:-:S00]  /*2320*/  NOP ;  /* 0x0000000000007918 */ /* 0x000fc00000000000 */
[----:B------:R-:W-:-:S00]  /*2330*/  NOP ;  /* 0x0000000000007918 */ /* 0x000fc00000000000 */
[----:B------:R-:W-:-:S00]  /*2340*/  NOP ;  /* 0x0000000000007918 */ /* 0x000fc00000000000 */
[----:B------:R-:W-:-:S00]  /*2350*/  NOP ;  /* 0x0000000000007918 */ /* 0x000fc00000000000 */
[----:B------:R-:W-:-:S00]  /*2360*/  NOP ;  /* 0x0000000000007918 */ /* 0x000fc00000000000 */
[----:B------:R-:W-:-:S00]  /*2370*/  NOP ;  /* 0x0000000000007918 */ /* 0x000fc00000000000 */
.L_x_90:


//--------------------- .text._Z3knnPfP6float2iiiiPii --------------------------
	.section	.text._Z3knnPfP6float2iiiiPii,"ax",@progbits
	.align	128
        .global         _Z3knnPfP6float2iiiiPii
        .type           _Z3knnPfP6float2iiiiPii,@function
        .size           _Z3knnPfP6float2iiiiPii,(.L_x_91 - _Z3knnPfP6float2iiiiPii)
        .other          _Z3knnPfP6float2iiiiPii,@"STO_CUDA_ENTRY STV_DEFAULT"
_Z3knnPfP6float2iiiiPii:
.text._Z3knnPfP6float2iiiiPii:
[----:B------:R-:W0:Y:S01]  /*0000*/  LDC R1, c[0x0][0x37c] ;  /* 0x0000df00ff017b82 */ /* 0x000e220000000800 */
[----:B------:R-:W1:Y:S07]  /*0010*/  S2R R20, SR_TID.X ;  /* 0x0000000000147919 */ /* 0x000e6e0000002100 */
[----:B------:R-:W1:Y:S01]  /*0020*/  S2UR UR4, SR_CTAID.X ;  /* 0x00000000000479c3 */ /* 0x000e620000002500 */
[----:B------:R-:W2:Y:S01]  /*0030*/  LDCU.64 UR8, c[0x0][0x390] ;  /* 0x00007200ff0877ac */ /* 0x000ea20008000a00 */
[----:B0-----:R-:W-:-:S06]  /*0040*/  IADD3 R1, PT, PT, R1, -0x280, RZ ;  /* 0xfffffd8001017810 */ /* 0x001fcc0007ffe0ff */
[----:B------:R-:W1:Y:S02]  /*0050*/  LDC R3, c[0x0][0x360] ;  /* 0x0000d800ff037b82 */ /* 0x000e640000000800 */
[----:B-1----:R-:W-:-:S04]  /*0060*/  IMAD R20, R3, UR4, R20 ;  /* 0x0000000403147c24 */ /* 0x002fc8000f8e0214 */
[----:B--2---:R-:W-:-:S05]  /*0070*/  VIADD R2, R20, UR9 ;  /* 0x0000000914027c36 */ /* 0x004fca0008000000 */
[----:B------:R-:W-:-:S13]  /*0080*/  ISETP.GE.AND P0, PT, R2, UR8, PT ;  /* 0x0000000802007c0c */ /* 0x000fda000bf06270 */
[----:B------:R-:W-:Y:S05]  /*0090*/  @P0 EXIT ;  /* 0x000000000000094d */ /* 0x000fea0003800000 */
[----:B------:R-:W0:Y:S01]  /*00a0*/  LDC R5, c[0x0][0x398] ;  /* 0x0000e600ff057b82 */ /* 0x000e220000000800 */
[----:B------:R-:W-:Y:S01]  /*00b0*/  UISETP.GE.AND UP0, UPT, UR9, 0x1, UPT ;  /* 0x000000010900788c */ /* 0x000fe2000bf06270 */
[----:B------:R-:W-:Y:S02]  /*00c0*/  HFMA2 R3, -RZ, RZ, 0, 0 ;  /* 0x00000000ff037431 */ /* 0x000fe400000001ff */
[----:B------:R-:W-:Y:S01]  /*00d0*/  IMAD.MOV.U32 R7, RZ, RZ, RZ ;  /* 0x000000ffff077224 */ /* 0x000fe200078e00ff */
[----:B------:R-:W-:Y:S01]  /*00e0*/  IADD3 R0, PT, PT, R1, 0x1e0, RZ ;  /* 0x000001e001007810 */ /* 0x000fe20007ffe0ff */
[----:B------:R-:W1:Y:S02]  /*00f0*/  LDCU.64 UR6, c[0x0][0x358] ;  /* 0x00006b00ff0677ac */ /* 0x000e640008000a00 */
[----:B------:R-:W2:Y:S01]  /*0100*/  LDC.64 R12, c[0x0][0x380] ;  /* 0x0000e000ff0c7b82 */ /* 0x000ea20000000a00 */
[----:B0-----:R-:W-:-:S04]  /*0110*/  IMAD R6, R2, R5, RZ ;  /* 0x0000000502067224 */ /* 0x001fc800078e02ff */
[----:B--2---:R-:W-:Y:S01]  /*0120*/  IMAD.WIDE R12, R6, 0x4, R12 ;  /* 0x00000004060c7825 */ /* 0x004fe200078e020c */
[----:B-1----:R-:W-:Y:S06]  /*0130*/  BRA.U !UP0, `(.L_x_31) ;  /* 0x0000001108687547 */ /* 0x002fec000b800000 */
[----:B------:R-:W-:-:S13]  /*0140*/  ISETP.GT.AND P0, PT, R5, RZ, PT ;  /* 0x000000ff0500720c */ /* 0x000fda0003f04270 */
[----:B------:R-:W-:Y:S05]  /*0150*/  @P0 BRA `(.L_x_32) ;  /* 0x0000000000c40947 */ /* 0x000fea0003800000 */
[----:B------:R-:W-:Y:S01]  /*0160*/  IMAD.MOV.U32 R3, RZ, RZ, RZ ;  /* 0x000000ffff037224 */ /* 0x000fe200078e00ff */
[----:B------:R-:W-:-:S06]  /*0170*/  UMOV UR4, URZ ;  /* 0x000000ff00047c82 */ /* 0x000fcc0008000000 */
.L_x_37:
[----:B------:R-:W-:Y:S01]  /*0180*/  ISETP.NE.AND P0, PT, R3, RZ, PT ;  /* 0x000000ff0300720c */ /* 0x000fe20003f05270 */
[----:B0-----:R-:W-:Y:S01]  /*0190*/  HFMA2 R10, -RZ, RZ, 0, 0 ;  /* 0x00000000ff0a7431 */ /* 0x001fe200000001ff */
[----:B------:R-:W-:Y:S01]  /*01a0*/  I2FP.F32.U32 R9, UR4 ;  /* 0x0000000400097c45 */ /* 0x000fe20008201000 */
[----:B------:R-:W-:Y:S02]  /*01b0*/  IMAD.MOV.U32 R8, RZ, RZ, RZ ;  /* 0x000000ffff087224 */ /* 0x000fe400078e00ff */
[----:B------:R-:W-:Y:S01]  /*01c0*/  IMAD.MOV.U32 R5, RZ, RZ, R3 ;  /* 0x000000ffff057224 */ /* 0x000fe200078e0003 */
[----:B------:R-:W-:Y:S02]  /*01d0*/  MOV R11, R9 ;  /* 0x00000009000b7202 */ /* 0x000fe40000000f00 */
[----:B------:R0:W-:Y:S05]  /*01e0*/  STL.64 [R1], R8 ;  /* 0x0000000801007387 */ /* 0x0001ea0000100a00 */
[----:B------:R0:W-:Y:S01]  /*01f0*/  @!P0 STL.64 [R1+0x1e0], R10 ;  /* 0x0001e00a01008387 */ /* 0x0001e20000100a00 */
[----:B------:R-:W-:Y:S01]  /*0200*/  @!P0 MOV R3, 0x1 ;  /* 0x0000000100038802 */ /* 0x000fe20000000f00 */
[----:B------:R-:W-:Y:S06]  /*0210*/  @!P0 BRA `(.L_x_33) ;  /* 0x0000000000788947 */ /* 0x000fec0003800000 */
[----:B------:R-:W1:Y:S01]  /*0220*/  LDCU UR5, c[0x0][0x39c] ;  /* 0x00007380ff0577ac */ /* 0x000e620008000800 */
[----:B------:R-:W-:Y:S01]  /*0230*/  IMAD.MOV.U32 R3, RZ, RZ, R1 ;  /* 0x000000ffff037224 */ /* 0x000fe200078e0001 */
[----:B0-----:R-:W-:Y:S02]  /*0240*/  MOV R8, RZ ;  /* 0x000000ff00087202 */ /* 0x001fe40000000f00 */
[----:B-1----:R-:W-:-:S13]  /*0250*/  ISETP.GE.AND P0, PT, R5, UR5, PT ;  /* 0x0000000505007c0c */ /* 0x002fda000bf06270 */
[----:B------:R-:W-:-:S05]  /*0260*/  @!P0 IMAD R3, R5, 0x8, R0 ;  /* 0x0000000805038824 */ /* 0x000fca00078e0200 */
[----:B------:R0:W-:Y:S01]  /*0270*/  @!P0 STL.64 [R3], R8 ;  /* 0x0000000803008387 */ /* 0x0001e20000100a00 */
[----:B------:R-:W-:-:S13]  /*0280*/  ISETP.GE.AND P0, PT, R5, 0x1, PT ;  /* 0x000000010500780c */ /* 0x000fda0003f06270 */
[----:B0-----:R-:W-:Y:S05]  /*0290*/  @!P0 BRA `(.L_x_34) ;  /* 0x0000000000488947 */ /* 0x001fea0003800000 */
[----:B------:R-:W-:Y:S01]  /*02a0*/  BSSY.RECONVERGENT B0, `(.L_x_34) ;  /* 0x0000011000007945 */ /* 0x000fe20003800200 */
[----:B------:R-:W-:Y:S01]  /*02b0*/  IADD3 R7, PT, PT, R5, -0x1, RZ ;  /* 0xffffffff05077810 */ /* 0x000fe20007ffe0ff */
[----:B------:R-:W-:-:S07]  /*02c0*/  IMAD.MOV.U32 R4, RZ, RZ, 0x1 ;  /* 0x00000001ff047424 */ /* 0x000fce00078e00ff */
.L_x_36:
[----:B------:R-:W-:Y:S01]  /*02d0*/  IMAD R9, R7, 0x8, R0 ;  /* 0x0000000807097824 */ /* 0x000fe200078e0200 */
[----:B------:R-:W2:Y:S04]  /*02e0*/  LDL R14, [R3] ;  /* 0x00000000030e7983 */ /* 0x000ea80000100800 */
[----:B------:R-:W2:Y:S02]  /*02f0*/  LDL.64 R10, [R9] ;  /* 0x00000000090a7983 */ /* 0x000ea40000100a00 */
[----:B--2---:R-:W-:-:S13]  /*0300*/  FSETP.GT.AND P0, PT, R10, R14, PT ;  /* 0x0000000e0a00720b */ /* 0x004fda0003f04000 */
[----:B------:R-:W-:Y:S05]  /*0310*/  @!P0 BRA `(.L_x_35) ;  /* 0x0000000000248947 */ /* 0x000fea0003800000 */
[----:B------:R-:W-:Y:S04]  /*0320*/  STL [R9], R14 ;  /* 0x0000000e09007387 */ /* 0x000fe80000100800 */
[----:B------:R-:W2:Y:S01]  /*0330*/  LDL R8, [R3+0x4] ;  /* 0x0000040003087983 */ /* 0x000ea20000100800 */
[C---:B------:R-:W-:Y:S02]  /*0340*/  ISETP.NE.AND P0, PT, R4.reuse, R5, PT ;  /* 0x000000050400720c */ /* 0x040fe40003f05270 */
[----:B------:R-:W-:-:S05]  /*0350*/  IADD3 R4, PT, PT, R4, 0x1, RZ ;  /* 0x0000000104047810 */ /* 0x000fca0007ffe0ff */
[----:B------:R-:W-:Y:S01]  /*0360*/  IMAD.IADD R7, R5, 0x1, -R4 ;  /* 0x0000000105077824 */ /* 0x000fe200078e0a04 */
[----:B--2---:R-:W-:Y:S04]  /*0370*/  STL [R9+0x4], R8 ;  /* 0x0000040809007387 */ /* 0x004fe80000100800 */
[----:B------:R0:W-:Y:S02]  /*0380*/  STL.64 [R3], R10 ;  /* 0x0000000a03007387 */ /* 0x0001e40000100a00 */
[----:B0-----:R-:W-:Y:S01]  /*0390*/  MOV R3, R9 ;  /* 0x0000000900037202 */ /* 0x001fe20000000f00 */
[----:B------:R-:W-:Y:S06]  /*03a0*/  @P0 BRA `(.L_x_36) ;  /* 0xfffffffc00c80947 */ /* 0x000fec000383ffff */
.L_x_35:
[----:B------:R-:W-:Y:S05]  /*03b0*/  BSYNC.RECONVERGENT B0 ;  /* 0x0000000000007941 */ /* 0x000fea0003800200 */
.L_x_34:
[----:B------:R-:W0:Y:S01]  /*03c0*/  LDCU UR5, c[0x0][0x39c] ;  /* 0x00007380ff0577ac */ /* 0x000e220008000800 */
[C---:B------:R-:W-:Y:S01]  /*03d0*/  VIADD R3, R5.reuse, 0x1 ;  /* 0x0000000105037836 */ /* 0x040fe20000000000 */
[----:B0-----:R-:W-:-:S13]  /*03e0*/  ISETP.GE.AND P0, PT, R5, UR5, PT ;  /* 0x0000000505007c0c */ /* 0x001fda000bf06270 */
[----:B------:R-:W-:-:S07]  /*03f0*/  @P0 IADD3 R3, PT, PT, R5, RZ, RZ ;  /* 0x000000ff05030210 */ /* 0x000fce0007ffe0ff */
.L_x_33:
[----:B------:R-:W1:Y:S01]  /*0400*/  LDCU UR8, c[0x0][0x394] ;  /* 0x00007280ff0877ac */ /* 0x000e620008000800 */
[----:B------:R-:W2:Y:S01]  /*0410*/  LDCU UR5, c[0x0][0x394] ;  /* 0x00007280ff0577ac */ /* 0x000ea20008000800 */
[----:B------:R-:W-:-:S04]  /*0420*/  UIADD3 UR4, UPT, UPT, UR4, 0x1, URZ ;  /* 0x0000000104047890 */ /* 0x000fc8000fffe0ff */
[----:B-1----:R-:W-:Y:S01]  /*0430*/  UISETP.NE.AND UP0, UPT, UR4, UR8, UPT ;  /* 0x000000080400728c */ /* 0x002fe2000bf05270 */
[----:B--2---:R-:W-:-:S08]  /*0440*/  IMAD.U32 R7, RZ, RZ, UR5 ;  /* 0x00000005ff077e24 */ /* 0x004fd0000f8e00ff */
[----:B------:R-:W-:Y:S05]  /*0450*/  BRA.U !UP0, `(.L_x_31) ;  /* 0x0000000d08a07547 */ /* 0x000fea000b800000 */
[----:B------:R-:W-:Y:S05]  /*0460*/  BRA `(.L_x_37) ;  /* 0xfffffffc00447947 */ /* 0x000fea000383ffff */
.L_x_32:
[----:B------:R-:W-:Y:S01]  /*0470*/  HFMA2 R3, -RZ, RZ, 0, 0 ;  /* 0x00000000ff037431 */ /* 0x000fe200000001ff */
[C---:B------:R-:W-:Y:S01]  /*0480*/  LOP3.LUT R17, R5.reuse, 0xf, RZ, 0xc0, !PT ;  /* 0x0000000f05117812 */ /* 0x040fe200078ec0ff */
[----:B------:R-:W-:Y:S01]  /*0490*/  UMOV UR4, URZ ;  /* 0x000000ff00047c82 */ /* 0x000fe20008000000 */
[C---:B------:R-:W-:Y:S02]  /*04a0*/  LOP3.LUT R18, R5.reuse, 0x7, RZ, 0xc0, !PT ;  /* 0x0000000705127812 */ /* 0x040fe400078ec0ff */
[----:B------:R-:W-:-:S07]  /*04b0*/  LOP3.LUT R16, R5, 0x3, RZ, 0xc0, !PT ;  /* 0x0000000305107812 */ /* 0x000fce00078ec0ff */
.L_x_48:
[----:B0-----:R-:W0:Y:S01]  /*04c0*/  LDCU UR9, c[0x0][0x398] ;  /* 0x00007300ff0977ac */ /* 0x001e220008000800 */
[----:B-1----:R-:W-:Y:S01]  /*04d0*/  CS2R R4, SRZ ;  /* 0x0000000000047805 */ /* 0x002fe2000001ff00 */
[----:B0-----:R-:W-:Y:S02]  /*04e0*/  UISETP.GE.U32.AND UP0, UPT, UR9, 0x10, UPT ;  /* 0x000000100900788c */ /* 0x001fe4000bf06070 */
[----:B------:R-:W-:-:S07]  /*04f0*/  UIMAD UR8, UR4, UR9, URZ ;  /* 0x00000009040872a4 */ /* 0x000fce000f8e02ff */
[----:B------:R-:W-:Y:S05]  /*0500*/  BRA.U !UP0, `(.L_x_38) ;  /* 0x0000000508287547 */ /* 0x000fea000b800000 */
[----:B------:R-:W-:-:S07]  /*0510*/  CS2R R4, SRZ ;  /* 0x0000000000047805 */ /* 0x000fce000001ff00 */
.L_x_39:
[----:B------:R-:W0:Y:S01]  /*0520*/  LDC.64 R8, c[0x0][0x380] ;  /* 0x0000e000ff087b82 */ /* 0x000e220000000a00 */
[C---:B------:R-:W-:Y:S02]  /*0530*/  VIADD R7, R5.reuse, UR8 ;  /* 0x0000000805077c36 */ /* 0x040fe40008000000 */
[----:B------:R-:W-:-:S05]  /*0540*/  IMAD.WIDE.U32 R10, R5, 0x4, R12 ;  /* 0x00000004050a7825 */ /* 0x000fca00078e000c */
[----:B------:R-:W2:Y:S04]  /*0550*/  LDG.E R25, desc[UR6][R10.64+0x4] ;  /* 0x000004060a197981 */ /* 0x000ea8000c1e1900 */
[----:B------:R-:W3:Y:S04]  /*0560*/  LDG.E R14, desc[UR6][R10.64+0x8] ;  /* 0x000008060a0e7981 */ /* 0x000ee8000c1e1900 */
[----:B------:R-:W4:Y:S04]  /*0570*/  LDG.E R19, desc[UR6][R10.64+0xc] ;  /* 0x00000c060a137981 */ /* 0x000f28000c1e1900 */
[----:B------:R-:W5:Y:S01]  /*0580*/  LDG.E R21, desc[UR6][R10.64+0x10] ;  /* 0x000010060a157981 */ /* 0x000f62000c1e1900 */
[----:B0-----:R-:W-:-:S03]  /*0590*/  IMAD.WIDE.U32 R8, R7, 0x4, R8 ;  /* 0x0000000407087825 */ /* 0x001fc600078e0008 */
[----:B------:R-:W2:Y:S04]  /*05a0*/  LDG.E R7, desc[UR6][R10.64] ;  /* 0x000000060a077981 */ /* 0x000ea8000c1e1900 */
[----:B------:R-:W2:Y:S04]  /*05b0*/  LDG.E R24, desc[UR6][R8.64] ;  /* 0x0000000608187981 */ /* 0x000ea8000c1e1900 */
[----:B------:R-:W3:Y:S04]  /*05c0*/  LDG.E R26, desc[UR6][R8.64+0x4] ;  /* 0x00000406081a7981 */ /* 0x000ee8000c1e1900 */
[----:B------:R-:W4:Y:S04]  /*05d0*/  LDG.E R15, desc[UR6][R8.64+0x8] ;  /* 0x00000806080f7981 */ /* 0x000f28000c1e1900 */
[----:B------:R-:W5:Y:S01]  /*05e0*/  LDG.E R22, desc[UR6][R8.64+0xc] ;  /* 0x00000c0608167981 */ /* 0x000f62000c1e1900 */
[----:B--2---:R-:W-:-:S03]  /*05f0*/  FADD R7, R7, -R24 ;  /* 0x8000001807077221 */ /* 0x004fc60000000000 */
[----:B------:R-:W2:Y:S01]  /*0600*/  LDG.E R24, desc[UR6][R8.64+0x10] ;  /* 0x0000100608187981 */ /* 0x000ea2000c1e1900 */
[----:B------:R-:W-:-:S03]  /*0610*/  FFMA R23, R7, R7, R4 ;  /* 0x0000000707177223 */ /* 0x000fc60000000004 */
[----:B------:R-:W2:Y:S04]  /*0620*/  LDG.E R7, desc[UR6][R10.64+0x14] ;  /* 0x000014060a077981 */ /* 0x000ea8000c1e1900 */
[----:B------:R-:W2:Y:S01]  /*0630*/  LDG.E R4, desc[UR6][R8.64+0x14] ;  /* 0x0000140608047981 */ /* 0x000ea2000c1e1900 */
[----:B---3--:R-:W-:-:S04]  /*0640*/  FADD R26, R25, -R26 ;  /* 0x8000001a191a7221 */ /* 0x008fc80000000000 */
[----:B------:R-:W-:Y:S01]  /*0650*/  FFMA R23, R26, R26, R23 ;  /* 0x0000001a1a177223 */ /* 0x000fe20000000017 */
[----:B----4-:R-:W-:Y:S01]  /*0660*/  FADD R26, R14, -R15 ;  /* 0x8000000f0e1a7221 */ /* 0x010fe20000000000 */
[----:B-----5:R-:W-:Y:S01]  /*0670*/  FADD R22, R19, -R22 ;  /* 0x8000001613167221 */ /* 0x020fe20000000000 */
[----:B------:R-:W3:Y:S02]  /*0680*/  LDG.E R15, desc[UR6][R10.64+0x18] ;  /* 0x000018060a0f7981 */ /* 0x000ee4000c1e1900 */
[----:B------:R-:W-:Y:S02]  /*0690*/  FFMA R23, R26, R26, R23 ;  /* 0x0000001a1a177223 */ /* 0x000fe40000000017 */
[----:B------:R-:W3:Y:S02]  /*06a0*/  LDG.E R14, desc[UR6][R8.64+0x18] ;  /* 0x00001806080e7981 */ /* 0x000ee4000c1e1900 */
[----:B------:R-:W-:Y:S02]  /*06b0*/  FFMA R23, R22, R22, R23 ;  /* 0x0000001616177223 */ /* 0x000fe40000000017 */
[----:B------:R-:W4:Y:S04]  /*06c0*/  LDG.E R19, desc[UR6][R10.64+0x1c] ;  /* 0x00001c060a137981 */ /* 0x000f28000c1e1900 */
[----:B------:R-:W4:Y:S04]  /*06d0*/  LDG.E R22, desc[UR6][R8.64+0x1c] ;  /* 0x00001c0608167981 */ /* 0x000f28000c1e1900 */
[----:B------:R-:W5:Y:S01]  /*06e0*/  LDG.E R26, desc[UR6][R8.64+0x24] ;  /* 0x00002406081a7981 */ /* 0x000f62000c1e1900 */
[----:B--2---:R-:W-:-:S03]  /*06f0*/  FADD R24, R21, -R24 ;  /* 0x8000001815187221 */ /* 0x004fc60000000000 */
[----:B------:R-:W2:Y:S01]  /*0700*/  LDG.E R21, desc[UR6][R8.64+0x20] ;  /* 0x0000200608157981 */ /* 0x000ea2000c1e1900 */
[----:B------:R-:W-:-:S03]  /*0710*/  FFMA R25, R24, R24, R23 ;  /* 0x0000001818197223 */ /* 0x000fc60000000017 */
[----:B------:R-:W2:Y:S04]  /*0720*/  LDG.E R24, desc[UR6][R10.64+0x20] ;  /* 0x000020060a187981 */ /* 0x000ea8000c1e1900 */
[----:B------:R-:W5:Y:S01]  /*0730*/  LDG.E R23, desc[UR6][R10.64+0x24] ;  /* 0x000024060a177981 */ /* 0x000f62000c1e1900 */
[----:B------:R-:W-:-:S03]  /*0740*/  FADD R4, R7, -R4 ;  /* 0x8000000407047221 */ /* 0x000fc60000000000 */
[----:B------:R-:W5:Y:S01]  /*0750*/  LDG.E R7, desc[UR6][R8.64+0x28] ;  /* 0x0000280608077981 */ /* 0x000f62000c1e1900 */
[----:B------:R-:W-:-:S03]  /*0760*/  FFMA R25, R4, R4, R25 ;  /* 0x0000000404197223 */ /* 0x000fc60000000019 */
[----:B------:R-:W5:Y:S01]  /*0770*/  LDG.E R4, desc[UR6][R10.64+0x28] ;  /* 0x000028060a047981 */ /* 0x000f62000c1e1900 */
[----:B---3--:R-:W-:-:S03]  /*0780*/  FADD R14, R15, -R14 ;  /* 0x8000000e0f0e7221 */ /* 0x008fc60000000000 */
[----:B------:R-:W3:Y:S01]  /*0790*/  LDG.E R15, desc[UR6][R10.64+0x2c] ;  /* 0x00002c060a0f7981 */ /* 0x000ee2000c1e1900 */
[----:B------:R-:W-:-:S03]  /*07a0*/  FFMA R25, R14, R14, R25 ;  /* 0x0000000e0e197223 */ /* 0x000fc60000000019 */
[----:B------:R-:W3:Y:S01]  /*07b0*/  LDG.E R14, desc[UR6][R8.64+0x2c] ;  /* 0x00002c06080e7981 */ /* 0x000ee2000c1e1900 */
[----:B----4-:R-:W-:-:S03]  /*07c0*/  FADD R22, R19, -R22 ;  /* 0x8000001613167221 */ /* 0x010fc60000000000 */
[----:B------:R-:W4:Y:S01]  /*07d0*/  LDG.E R19, desc[UR6][R10.64+0x30] ;  /* 0x000030060a137981 */ /* 0x000f22000c1e1900 */
[----:B------:R-:W-:-:S03]  /*07e0*/  FFMA R25, R22, R22, R25 ;  /* 0x0000001616197223 */ /* 0x000fc60000000019 */
[----:B------:R-:W4:Y:S01]  /*07f0*/  LDG.E R22, desc[UR6][R8.64+0x30] ;  /* 0x0000300608167981 */ /* 0x000f22000c1e1900 */
[----:B--2---:R-:W-:-:S03]  /*0800*/  FADD R24, R24, -R21 ;  /* 0x8000001518187221 */ /* 0x004fc60000000000 */
[----:B------:R-:W2:Y:S01]  /*0810*/  LDG.E R21, desc[UR6][R8.64+0x34] ;  /* 0x0000340608157981 */ /* 0x000ea2000c1e1900 */
[----:B-----5:R-:W-:Y:S01]  /*0820*/  FADD R26, R23, -R26 ;  /* 0x8000001a171a7221 */ /* 0x020fe20000000000 */
[----:B------:R-:W-:Y:S02]  /*0830*/  FFMA R25, R24, R24, R25 ;  /* 0x0000001818197223 */ /* 0x000fe40000000019 */
[----:B------:R-:W5:Y:S02]  /*0840*/  LDG.E R24, desc[UR6][R10.64+0x38] ;  /* 0x000038060a187981 */ /* 0x000f64000c1e1900 */
[----:B------:R-:W-:Y:S02]  /*0850*/  FFMA R23, R26, R26, R25 ;  /* 0x0000001a1a177223 */ /* 0x000fe40000000019 */
[----:B------:R-:W2:Y:S01]  /*0860*/  LDG.E R26, desc[UR6][R10.64+0x34] ;  /* 0x000034060a1a7981 */ /* 0x000ea2000c1e1900 */
[----:B------:R-:W-:-:S03]  /*0870*/  FADD R28, R4, -R7 ;  /* 0x80000007041c7221 */ /* 0x000fc60000000000 */
[----:B------:R-:W5:Y:S04]  /*0880*/  LDG.E R7, desc[UR6][R8.64+0x38] ;  /* 0x0000380608077981 */ /* 0x000f68000c1e1900 */
[----:B------:R-:W5:Y:S04]  /*0890*/  LDG.E R25, desc[UR6][R10.64+0x3c] ;  /* 0x00003c060a197981 */ /* 0x000f68000c1e1900 */
[----:B------:R-:W5:Y:S01]  /*08a0*/  LDG.E R4, desc[UR6][R8.64+0x3c] ;  /* 0x00003c0608047981 */ /* 0x000f62000c1e1900 */
[----:B------:R-:W-:Y:S01]  /*08b0*/  ULOP3.LUT UR5, UR9, 0x7ffffff0, URZ, 0xc0, !UPT ;  /* 0x7ffffff009057892 */ /* 0x000fe2000f8ec0ff */
[----:B------:R-:W-:Y:S01]  /*08c0*/  FFMA R23, R28, R28, R23 ;  /* 0x0000001c1c177223 */ /* 0x000fe20000000017 */
[----:B---3--:R-:W-:Y:S01]  /*08d0*/  FADD R14, R15, -R14 ;  /* 0x8000000e0f0e7221 */ /* 0x008fe20000000000 */
[----:B------:R-:W-:Y:S01]  /*08e0*/  IADD3 R5, PT, PT, R5, 0x10, RZ ;  /* 0x0000001005057810 */ /* 0x000fe20007ffe0ff */
[----:B----4-:R-:W-:-:S02]  /*08f0*/  FADD R22, R19, -R22 ;  /* 0x8000001613167221 */ /* 0x010fc40000000000 */
[----:B------:R-:W-:Y:S01]  /*0900*/  FFMA R23, R14, R14, R23 ;  /* 0x0000000e0e177223 */ /* 0x000fe20000000017 */
[----:B------:R-:W-:-:S03]  /*0910*/  ISETP.NE.AND P0, PT, R5, UR5, PT ;  /* 0x0000000505007c0c */ /* 0x000fc6000bf05270 */
[----:B------:R-:W-:Y:S01]  /*0920*/  FFMA R23, R22, R22, R23 ;  /* 0x0000001616177223 */ /* 0x000fe20000000017 */
[----:B--2---:R-:W-:-:S04]  /*0930*/  FADD R26, R26, -R21 ;  /* 0x800000151a1a7221 */ /* 0x004fc80000000000 */
[----:B------:R-:W-:Y:S01]  /*0940*/  FFMA R23, R26, R26, R23 ;  /* 0x0000001a1a177223 */ /* 0x000fe20000000017 */
[----:B-----5:R-:W-:-:S04]  /*0950*/  FADD R24, R24, -R7 ;  /* 0x8000000718187221 */ /* 0x020fc80000000000 */
[----:B------:R-:W-:Y:S01]  /*0960*/  FFMA R23, R24, R24, R23 ;  /* 0x0000001818177223 */ /* 0x000fe20000000017 */
[----:B------:R-:W-:-:S04]  /*0970*/  FADD R4, R25, -R4 ;  /* 0x8000000419047221 */ /* 0x000fc80000000000 */
[----:B------:R-:W-:Y:S01]  /*0980*/  FFMA R4, R4, R4, R23 ;  /* 0x0000000404047223 */ /* 0x000fe20000000017 */
[----:B------:R-:W-:Y:S06]  /*0990*/  @P0 BRA `(.L_x_39) ;  /* 0xfffffff800e00947 */ /* 0x000fec000383ffff */
[----:B------:R-:W-:-:S07]  /*09a0*/  IMAD.U32 R5, RZ, RZ, UR5 ;  /* 0x00000005ff057e24 */ /* 0x000fce000f8e00ff */
.L_x_38:
[----:B------:R-:W-:-:S13]  /*09b0*/  ISETP.NE.AND P0, PT, R17, RZ, PT ;  /* 0x000000ff1100720c */ /* 0x000fda0003f05270 */
[----:B------:R-:W-:Y:S05]  /*09c0*/  @!P0 BRA `(.L_x_40) ;  /* 0x0000000400988947 */ /* 0x000fea0003800000 */
[----:B------:R-:W-:Y:S02]  /*09d0*/  IADD3 R7, PT, PT, R17, -0x1, RZ ;  /* 0xffffffff11077810 */ /* 0x000fe40007ffe0ff */
[----:B------:R-:W-:Y:S02]  /*09e0*/  ISETP.NE.AND P0, PT, R18, RZ, PT ;  /* 0x000000ff1200720c */ /* 0x000fe40003f05270 */
[----:B------:R-:W-:-:S13]  /*09f0*/  ISETP.GE.U32.AND P1, PT, R7, 0x7, PT ;  /* 0x000000070700780c */ /* 0x000fda0003f26070 */
[----:B------:R-:W-:Y:S05]  /*0a00*/  @!P1 BRA `(.L_x_41) ;  /* 0x0000000000a89947 */ /* 0x000fea0003800000 */
[----:B------:R-:W0:Y:S01]  /*0a10*/  LDC.64 R14, c[0x0][0x380] ;  /* 0x0000e000ff0e7b82 */ /* 0x000e220000000a00 */
[C---:B------:R-:W-:Y:S01]  /*0a20*/  VIADD R7, R5.reuse, UR8 ;  /* 0x0000000805077c36 */ /* 0x040fe20008000000 */
[C---:B------:R-:W-:Y:S01]  /*0a30*/  IADD3 R19, P1, PT, R5.reuse, UR8, RZ ;  /* 0x0000000805137c10 */ /* 0x040fe2000ff3e0ff */
[----:B------:R-:W-:-:S05]  /*0a40*/  IMAD.WIDE.U32 R8, R5, 0x4, R12 ;  /* 0x0000000405087825 */ /* 0x000fca00078e000c */
[----:B------:R-:W1:Y:S01]  /*0a50*/  LDC.64 R10, c[0x0][0x380] ;  /* 0x0000e000ff0a7b82 */ /* 0x000e620000000a00 */
[----:B------:R-:W-:Y:S01]  /*0a60*/  IADD3.X R22, PT, PT, RZ, RZ, RZ, P1, !PT ;  /* 0x000000ffff167210 */ /* 0x000fe20000ffe4ff */
[----:B------:R-:W2:Y:S04]  /*0a70*/  LDG.E R23, desc[UR6][R8.64+0x4] ;  /* 0x0000040608177981 */ /* 0x000ea8000c1e1900 */
[----:B------:R-:W3:Y:S04]  /*0a80*/  LDG.E R21, desc[UR6][R8.64+0x8] ;  /* 0x0000080608157981 */ /* 0x000ee8000c1e1900 */
[----:B------:R-:W4:Y:S01]  /*0a90*/  LDG.E R25, desc[UR6][R8.64+0x1c] ;  /* 0x00001c0608197981 */ /* 0x000f22000c1e1900 */
[----:B0-----:R-:W-:-:S03]  /*0aa0*/  IMAD.WIDE.U32 R14, R7, 0x4, R14 ;  /* 0x00000004070e7825 */ /* 0x001fc600078e000e */
[----:B------:R-:W5:Y:S04]  /*0ab0*/  LDG.E R7, desc[UR6][R8.64] ;  /* 0x0000000608077981 */ /* 0x000f68000c1e1900 */
[----:B------:R-:W5:Y:S01]  /*0ac0*/  LDG.E R14, desc[UR6][R14.64] ;  /* 0x000000060e0e7981 */ /* 0x000f62000c1e1900 */
[----:B-1----:R-:W-:-:S04]  /*0ad0*/  LEA R10, P1, R19, R10, 0x2 ;  /* 0x0000000a130a7211 */ /* 0x002fc800078210ff */
[----:B------:R-:W-:Y:S02]  /*0ae0*/  LEA.HI.X R11, R19, R11, R22, 0x2, P1 ;  /* 0x0000000b130b7211 */ /* 0x000fe400008f1416 */
[----:B------:R-:W4:Y:S04]  /*0af0*/  LDG.E R19, desc[UR6][R8.64+0xc] ;  /* 0x00000c0608137981 */ /* 0x000f28000c1e1900 */
[----:B------:R-:W2:Y:S04]  /*0b00*/  LDG.E R24, desc[UR6][R10.64+0x4] ;  /* 0x000004060a187981 */ /* 0x000ea8000c1e1900 */
[----:B------:R-:W3:Y:S04]  /*0b10*/  LDG.E R22, desc[UR6][R10.64+0x8] ;  /* 0x000008060a167981 */ /* 0x000ee8000c1e1900 */
[----:B------:R-:W4:Y:S01]  /*0b20*/  LDG.E R15, desc[UR6][R8.64+0x10] ;  /* 0x00001006080f7981 */ /* 0x000f22000c1e1900 */
[----:B-----5:R-:W-:-:S03]  /*0b30*/  FADD R27, R7, -R14 ;  /* 0x8000000e071b7221 */ /* 0x020fc60000000000 */
[----:B------:R-:W5:Y:S01]  /*0b40*/  LDG.E R14, desc[UR6][R8.64+0x14] ;  /* 0x00001406080e7981 */ /* 0x000f62000c1e1900 */
[----:B------:R-:W-:-:S03]  /*0b50*/  FFMA R27, R27, R27, R4 ;  /* 0x0000001b1b1b7223 */ /* 0x000fc60000000004 */
[----:B------:R-:W4:Y:S04]  /*0b60*/  LDG.E R4, desc[UR6][R10.64+0xc] ;  /* 0x00000c060a047981 */ /* 0x000f28000c1e1900 */
[----:B------:R-:W5:Y:S01]  /*0b70*/  LDG.E R7, desc[UR6][R8.64+0x18] ;  /* 0x0000180608077981 */ /* 0x000f62000c1e1900 */
[----:B--2---:R-:W-:-:S03]  /*0b80*/  FADD R26, R23, -R24 ;  /* 0x80000018171a7221 */ /* 0x004fc60000000000 */
[----:B------:R-:W2:Y:S04]  /*0b90*/  LDG.E R24, desc[UR6][R10.64+0x10] ;  /* 0x000010060a187981 */ /* 0x000ea8000c1e1900 */
[----:B------:R-:W5:Y:S01]  /*0ba0*/  LDG.E R23, desc[UR6][R10.64+0x14] ;  /* 0x000014060a177981 */ /* 0x000f62000c1e1900 */
[----:B---3--:R-:W-:-:S03]  /*0bb0*/  FADD R28, R21, -R22 ;  /* 0x80000016151c7221 */ /* 0x008fc60000000000 */
[----:B------:R-:W3:Y:S01]  /*0bc0*/  LDG.E R22, desc[UR6][R10.64+0x18] ;  /* 0x000018060a167981 */ /* 0x000ee2000c1e1900 */
[----:B------:R-:W-:-:S03]  /*0bd0*/  FFMA R27, R26, R26, R27 ;  /* 0x0000001a1a1b7223 */ /* 0x000fc6000000001b */
[----:B------:R-:W3:Y:S01]  /*0be0*/  LDG.E R26, desc[UR6][R10.64+0x1c] ;  /* 0x00001c060a1a7981 */ /* 0x000ee2000c1e1900 */
[----:B------:R-:W-:Y:S01]  /*0bf0*/  FFMA R27, R28, R28, R27 ;  /* 0x0000001c1c1b7223 */ /* 0x000fe2000000001b */
[----:B------:R-:W-:Y:S02]  /*0c00*/  VIADD R5, R5, 0x8 ;  /* 0x0000000805057836 */ /* 0x000fe40000000000 */
[----:B----4-:R-:W-:-:S04]  /*0c10*/  FADD R4, R19, -R4 ;  /* 0x8000000413047221 */ /* 0x010fc80000000000 */
[----:B------:R-:W-:Y:S01]  /*0c20*/  FFMA R27, R4, R4, R27 ;  /* 0x00000004041b7223 */ /* 0x000fe2000000001b */
[----:B--2---:R-:W-:-:S04]  /*0c30*/  FADD R24, R15, -R24 ;  /* 0x800000180f187221 */ /* 0x004fc80000000000 */
[----:B------:R-:W-:Y:S01]  /*0c40*/  FFMA R27, R24, R24, R27 ;  /* 0x00000018181b7223 */ /* 0x000fe2000000001b */
[----:B-----5:R-:W-:Y:S01]  /*0c50*/  FADD R14, R14, -R23 ;  /* 0x800000170e0e7221 */ /* 0x020fe20000000000 */
[----:B---3--:R-:W-:-:S03]  /*0c60*/  FADD R22, R7, -R22 ;  /* 0x8000001607167221 */ /* 0x008fc60000000000 */
[----:B------:R-:W-:Y:S01]  /*0c70*/  FFMA R27, R14, R14, R27 ;  /* 0x0000000e0e1b7223 */ /* 0x000fe2000000001b */
[----:B------:R-:W-:-:S03]  /*0c80*/  FADD R26, R25, -R26 ;  /* 0x8000001a191a7221 */ /* 0x000fc60000000000 */
[----:B------:R-:W-:-:S04]  /*0c90*/  FFMA R27, R22, R22, R27 ;  /* 0x00000016161b7223 */ /* 0x000fc8000000001b */
[----:B------:R-:W-:-:S07]  /*0ca0*/  FFMA R4, R26, R26, R27 ;  /* 0x0000001a1a047223 */ /* 0x000fce000000001b */
.L_x_41:
        /* <DEDUP_REMOVED lines=8> */
[----:B------:R-:W-:-:S03]  /*0d30*/  IMAD.WIDE.U32 R14, R5, 0x4, R12 ;  /* 0x00000004050e7825 */ /* 0x000fc600078e000c */
[----:B------:R-:W-:Y:S02]  /*0d40*/  IADD3.X R22, PT, PT, RZ, RZ, RZ, P1, !PT ;  /* 0x000000ffff167210 */ /* 0x000fe40000ffe4ff */
[----:B------:R-:W1:Y:S01]  /*0d50*/  LDC.64 R8, c[0x0][0x380] ;  /* 0x0000e000ff087b82 */ /* 0x000e620000000a00 */
[----:B------:R-:W2:Y:S04]  /*0d60*/  LDG.E R21, desc[UR6][R14.64+0x8] ;  /* 0x000008060e157981 */ /* 0x000ea8000c1e1900 */
[----:B------:R-:W3:Y:S01]  /*0d70*/  LDG.E R23, desc[UR6][R14.64+0xc] ;  /* 0x00000c060e177981 */ /* 0x000ee2000c1e1900 */
[----:B0-----:R-:W-:-:S03]  /*0d80*/  IMAD.WIDE.U32 R10, R7, 0x4, R10 ;  /* 0x00000004070a7825 */ /* 0x001fc600078e000a */
[----:B------:R-:W4:Y:S04]  /*0d90*/  LDG.E R7, desc[UR6][R14.64] ;  /* 0x000000060e077981 */ /* 0x000f28000c1e1900 */
[----:B------:R-:W4:Y:S01]  /*0da0*/  LDG.E R10, desc[UR6][R10.64] ;  /* 0x000000060a0a7981 */ /* 0x000f22000c1e1900 */
[----:B-1----:R-:W-:-:S04]  /*0db0*/  LEA R8, P1, R19, R8, 0x2 ;  /* 0x0000000813087211 */ /* 0x002fc800078210ff */
[----:B------:R-:W-:Y:S02]  /*0dc0*/  LEA.HI.X R9, R19, R9, R22, 0x2, P1 ;  /* 0x0000000913097211 */ /* 0x000fe400008f1416 */
[----:B------:R-:W5:Y:S04]  /*0dd0*/  LDG.E R19, desc[UR6][R14.64+0x4] ;  /* 0x000004060e137981 */ /* 0x000f68000c1e1900 */
[----:B------:R-:W5:Y:S04]  /*0de0*/  LDG.E R22, desc[UR6][R8.64+0x4] ;  /* 0x0000040608167981 */ /* 0x000f68000c1e1900 */
[----:B------:R-:W2:Y:S04]  /*0df0*/  LDG.E R24, desc[UR6][R8.64+0x8] ;  /* 0x0000080608187981 */ /* 0x000ea8000c1e1900 */
[----:B------:R-:W3:Y:S01]  /*0e00*/  LDG.E R26, desc[UR6][R8.64+0xc] ;  /* 0x00000c06081a7981 */ /* 0x000ee2000c1e1900 */
[----:B------:R-:W-:-:S02]  /*0e10*/  VIADD R5, R5, 0x4 ;  /* 0x0000000405057836 */ /* 0x000fc40000000000 */
[----:B----4-:R-:W-:-:S04]  /*0e20*/  FADD R7, R7, -R10 ;  /* 0x8000000a07077221 */ /* 0x010fc80000000000 */
[----:B------:R-:W-:Y:S01]  /*0e30*/  FFMA R4, R7, R7, R4 ;  /* 0x0000000707047223 */ /* 0x000fe20000000004 */
[----:B-----5:R-:W-:-:S04]  /*0e40*/  FADD R19, R19, -R22 ;  /* 0x8000001613137221 */ /* 0x020fc80000000000 */
[----:B------:R-:W-:Y:S01]  /*0e50*/  FFMA R4, R19, R19, R4 ;  /* 0x0000001313047223 */ /* 0x000fe20000000004 */
[----:B--2---:R-:W-:Y:S01]  /*0e60*/  FADD R21, R21, -R24 ;  /* 0x8000001815157221 */ /* 0x004fe20000000000 */
[----:B---3--:R-:W-:-:S03]  /*0e70*/  FADD R23, R23, -R26 ;  /* 0x8000001a17177221 */ /* 0x008fc60000000000 */
[----:B------:R-:W-:-:S04]  /*0e80*/  FFMA R4, R21, R21, R4 ;  /* 0x0000001515047223 */ /* 0x000fc80000000004 */
[----:B------:R-:W-:-:S07]  /*0e90*/  FFMA R4, R23, R23, R4 ;  /* 0x0000001717047223 */ /* 0x000fce0000000004 */
.L_x_42:
[----:B------:R-:W-:Y:S05]  /*0ea0*/  @!P0 BRA `(.L_x_40) ;  /* 0x0000000000608947 */ /* 0x000fea0003800000 */
[----:B------:R-:W0:Y:S01]  /*0eb0*/  LDC.64 R10, c[0x0][0x380] ;  /* 0x0000e000ff0a7b82 */ /* 0x000e220000000a00 */
[C---:B------:R-:W-:Y:S01]  /*0ec0*/  IADD3 R7, PT, PT, R5.reuse, UR8, RZ ;  /* 0x0000000805077c10 */ /* 0x040fe2000fffe0ff */
[----:B------:R-:W-:-:S04]  /*0ed0*/  IMAD.WIDE.U32 R8, R5, 0x4, R12 ;  /* 0x0000000405087825 */ /* 0x000fc800078e000c */
[----:B0-----:R-:W-:Y:S02]  /*0ee0*/  IMAD.WIDE.U32 R10, R7, 0x4, R10 ;  /* 0x00000004070a7825 */ /* 0x001fe400078e000a */
[----:B------:R-:W2:Y:S04]  /*0ef0*/  LDG.E R7, desc[UR6][R8.64] ;  /* 0x0000000608077981 */ /* 0x000ea8000c1e1900 */
[----:B------:R-:W2:Y:S01]  /*0f00*/  LDG.E R10, desc[UR6][R10.64] ;  /* 0x000000060a0a7981 */ /* 0x000ea2000c1e1900 */
[----:B------:R-:W-:Y:S01]  /*0f10*/  ISETP.NE.AND P0, PT, R16, 0x1, PT ;  /* 0x000000011000780c */ /* 0x000fe20003f05270 */
[----:B--2---:R-:W-:-:S04]  /*0f20*/  FADD R7, R7, -R10 ;  /* 0x8000000a07077221 */ /* 0x004fc80000000000 */
[----:B------:R-:W-:-:S08]  /*0f30*/  FFMA R4, R7, R7, R4 ;  /* 0x0000000707047223 */ /* 0x000fd00000000004 */
[----:B------:R-:W-:Y:S05]  /*0f40*/  @!P0 BRA `(.L_x_40) ;  /* 0x0000000000388947 */ /* 0x000fea0003800000 */
[----:B------:R-:W0:Y:S01]  /*0f50*/  LDC.64 R10, c[0x0][0x380] ;  /* 0x0000e000ff0a7b82 */ /* 0x000e220000000a00 */
[----:B------:R-:W-:Y:S02]  /*0f60*/  IADD3 R5, P1, PT, R5, UR8, RZ ;  /* 0x0000000805057c10 */ /* 0x000fe4000ff3e0ff */
[----:B------:R-:W-:-:S03]  /*0f70*/  ISETP.NE.AND P0, PT, R16, 0x2, PT ;  /* 0x000000021000780c */ /* 0x000fc60003f05270 */
[----:B------:R-:W-:-:S10]  /*0f80*/  IMAD.X R14, RZ, RZ, RZ, P1 ;  /* 0x000000ffff0e7224 */ /* 0x000fd400008e06ff */
[----:B------:R-:W2:Y:S01]  /*0f90*/  @P0 LDG.E R7, desc[UR6][R8.64+0x8] ;  /* 0x0000080608070981 */ /* 0x000ea2000c1e1900 */
[----:B0-----:R-:W-:-:S04]  /*0fa0*/  LEA R10, P1, R5, R10, 0x2 ;  /* 0x0000000a050a7211 */ /* 0x001fc800078210ff */
[----:B------:R-:W-:Y:S02]  /*0fb0*/  LEA.HI.X R11, R5, R11, R14, 0x2, P1 ;  /* 0x0000000b050b7211 */ /* 0x000fe400008f140e */
[----:B------:R-:W3:Y:S04]  /*0fc0*/  LDG.E R5, desc[UR6][R8.64+0x4] ;  /* 0x0000040608057981 */ /* 0x000ee8000c1e1900 */
[----:B------:R-:W3:Y:S04]  /*0fd0*/  LDG.E R14, desc[UR6][R10.64+0x4] ;  /* 0x000004060a0e7981 */ /* 0x000ee8000c1e1900 */
[----:B------:R-:W2:Y:S01]  /*0fe0*/  @P0 LDG.E R22, desc[UR6][R10.64+0x8] ;  /* 0x000008060a160981 */ /* 0x000ea2000c1e1900 */
[----:B---3--:R-:W-:Y:S01]  /*0ff0*/  FADD R5, R5, -R14 ;  /* 0x8000000e05057221 */ /* 0x008fe20000000000 */
[----:B--2---:R-:W-:-:S03]  /*1000*/  @P0 FADD R7, R7, -R22 ;  /* 0x8000001607070221 */ /* 0x004fc60000000000 */
[----:B------:R-:W-:-:S04]  /*1010*/  FFMA R4, R5, R5, R4 ;  /* 0x0000000505047223 */ /* 0x000fc80000000004 */
[----:B------:R-:W-:-:S07]  /*1020*/  @P0 FFMA R4, R7, R7, R4 ;  /* 0x0000000707040223 */ /* 0x000fce0000000004 */
.L_x_40:
[----:B------:R-:W-:Y:S02]  /*1030*/  I2FP.F32.U32 R5, UR4 ;  /* 0x0000000400057c45 */ /* 0x000fe40008201000 */
[----:B------:R-:W-:-:S03]  /*1040*/  ISETP.NE.AND P0, PT, R3, RZ, PT ;  /* 0x000000ff0300720c */ /* 0x000fc60003f05270 */
[----:B------:R0:W-:Y:S10]  /*1050*/  STL.64 [R1], R4 ;  /* 0x0000000401007387 */ /* 0x0001f40000100a00 */
[----:B------:R-:W-:Y:S05]  /*1060*/  @!P0 BRA `(.L_x_43) ;  /* 0x00000000007c8947 */ /* 0x000fea0003800000 */
[----:B------:R-:W1:Y:S01]  /*1070*/  LDCU UR5, c[0x0][0x39c] ;  /* 0x00007380ff0577ac */ /* 0x000e620008000800 */
[----:B------:R-:W-:Y:S02]  /*1080*/  MOV R7, R1 ;  /* 0x0000000100077202 */ /* 0x000fe40000000f00 */
[----:B-1----:R-:W-:-:S13]  /*1090*/  ISETP.GE.AND P0, PT, R3, UR5, PT ;  /* 0x0000000503007c0c */ /* 0x002fda000bf06270 */
[----:B------:R-:W-:-:S05]  /*10a0*/  @!P0 IMAD R7, R3, 0x8, R0 ;  /* 0x0000000803078824 */ /* 0x000fca00078e0200 */
[----:B------:R1:W-:Y:S01]  /*10b0*/  @!P0 STL.64 [R7], R4 ;  /* 0x0000000407008387 */ /* 0x0003e20000100a00 */
[----:B------:R-:W-:-:S13]  /*10c0*/  ISETP.GE.AND P0, PT, R3, 0x1, PT ;  /* 0x000000010300780c */ /* 0x000fda0003f06270 */
[----:B-1----:R-:W-:Y:S05]  /*10d0*/  @!P0 BRA `(.L_x_44) ;  /* 0x0000000000488947 */ /* 0x002fea0003800000 */
[----:B------:R-:W-:Y:S01]  /*10e0*/  BSSY.RECONVERGENT B0, `(.L_x_44) ;  /* 0x0000011000007945 */ /* 0x000fe20003800200 */
[----:B------:R-:W-:Y:S01]  /*10f0*/  IADD3 R9, PT, PT, R3, -0x1, RZ ;  /* 0xffffffff03097810 */ /* 0x000fe20007ffe0ff */
[----:B------:R-:W-:-:S07]  /*1100*/  IMAD.MOV.U32 R8, RZ, RZ, 0x1 ;  /* 0x00000001ff087424 */ /* 0x000fce00078e00ff */
.L_x_46:
[----:B------:R-:W-:Y:S01]  /*1110*/  IMAD R11, R9, 0x8, R0 ;  /* 0x00000008090b7824 */ /* 0x000fe200078e0200 */
[----:B------:R-:W2:Y:S04]  /*1120*/  LDL R14, [R7] ;  /* 0x00000000070e7983 */ /* 0x000ea80000100800 */
[----:B0-----:R-:W2:Y:S02]  /*1130*/  LDL.64 R4, [R11] ;  /* 0x000000000b047983 */ /* 0x001ea40000100a00 */
        /* <DEDUP_REMOVED lines=11> */
.L_x_45:
[----:B------:R-:W-:Y:S05]  /*11f0*/  BSYNC.RECONVERGENT B0 ;  /* 0x0000000000007941 */ /* 0x000fea0003800200 */
.L_x_44:
[----:B------:R-:W1:Y:S01]  /*1200*/  LDCU UR5, c[0x0][0x39c] ;  /* 0x00007380ff0577ac */ /* 0x000e620008000800 */
[C---:B0-----:R-:W-:Y:S01]  /*1210*/  VIADD R4, R3.reuse, 0x1 ;  /* 0x0000000103047836 */ /* 0x041fe20000000000 */
[----:B-1----:R-:W-:-:S13]  /*1220*/  ISETP.GE.AND P0, PT, R3, UR5, PT ;  /* 0x0000000503007c0c */ /* 0x002fda000bf06270 */
[----:B------:R-:W-:-:S04]  /*1230*/  @P0 IADD3 R4, PT, PT, R3, RZ, RZ ;  /* 0x000000ff03040210 */ /* 0x000fc80007ffe0ff */
[----:B------:R-:W-:Y:S01]  /*1240*/  MOV R3, R4 ;  /* 0x0000000400037202 */ /* 0x000fe20000000f00 */
[----:B------:R-:W-:Y:S06]  /*1250*/  BRA `(.L_x_47) ;  /* 0x0000000000087947 */ /* 0x000fec0003800000 */
.L_x_43:
[----:B------:R1:W-:Y:S01]  /*1260*/  STL.64 [R1+0x1e0], R4 ;  /* 0x0001e00401007387 */ /* 0x0003e20000100a00 */
[----:B------:R-:W-:-:S07]  /*1270*/  IMAD.MOV.U32 R3, RZ, RZ, 0x1 ;  /* 0x00000001ff037424 */ /* 0x000fce00078e00ff */
.L_x_47:
[----:B------:R-:W2:Y:S01]  /*1280*/  LDCU UR5, c[0x0][0x394] ;  /* 0x00007280ff0577ac */ /* 0x000ea20008000800 */
[----:B------:R-:W-:-:S04]  /*1290*/  UIADD3 UR4, UPT, UPT, UR4, 0x1, URZ ;  /* 0x0000000104047890 */ /* 0x000fc8000fffe0ff */
[----:B--2---:R-:W-:-:S09]  /*12a0*/  UISETP.NE.AND UP0, UPT, UR4, UR5, UPT ;  /* 0x000000050400728c */ /* 0x004fd2000bf05270 */
[----:B------:R-:W-:Y:S05]  /*12b0*/  BRA.U UP0, `(.L_x_48) ;  /* 0xfffffff100807547 */ /* 0x000fea000b83ffff */
[----:B------:R-:W2:Y:S02]  /*12c0*/  LDCU UR4, c[0x0][0x394] ;  /* 0x00007280ff0477ac */ /* 0x000ea40008000800 */
[----:B--2---:R-:W-:-:S07]  /*12d0*/  MOV R7, UR4 ;  /* 0x0000000400077c02 */ /* 0x004fce0008000f00 */
.L_x_31:
[----:B------:R-:W-:Y:S01]  /*12e0*/  ISETP.GE.AND P0, PT, R7, R2, PT ;  /* 0x000000020700720c */ /* 0x000fe20003f06270 */
[----:B------:R-:W-:Y:S04]  /*12f0*/  BSSY.RECONVERGENT B1, `(.L_x_49) ;  /* 0x00002ac000017945 */ /* 0x000fe80003800200 */
[----:B------:R-:W-:Y:S08]  /*1300*/  BSSY.RELIABLE B0, `(.L_x_50) ;  /* 0x00000fe000007945 */ /* 0x000ff00003800100 */
[----:B------:R-:W-:Y:S05]  /*1310*/  @P0 BRA `(.L_x_51) ;  /* 0x0000000c00f00947 */ /* 0x000fea0003800000 */
[----:B0-----:R-:W0:Y:S01]  /*1320*/  LDC R11, c[0x0][0x398] ;  /* 0x0000e600ff0b7b82 */ /* 0x001e220000000800 */
[----:B------:R-:W-:Y:S01]  /*1330*/  HFMA2 R8, -RZ, RZ, 0, 0 ;  /* 0x00000000ff087431 */ /* 0x000fe200000001ff */
[----:B------:R-:W-:Y:S01]  /*1340*/  BSSY.RECONVERGENT B2, `(.L_x_52) ;  /* 0x00000f2000027945 */ /* 0x000fe20003800200 */
[C---:B0-----:R-:W-:Y:S02]  /*1350*/  LOP3.LUT R9, R11.reuse, 0xf, RZ, 0xc0, !PT ;  /* 0x0000000f0b097812 */ /* 0x041fe400078ec0ff */
[C---:B------:R-:W-:Y:S02]  /*1360*/  LOP3.LUT R10, R11.reuse, 0x7, RZ, 0xc0, !PT ;  /* 0x000000070b0a7812 */ /* 0x040fe400078ec0ff */
[----:B------:R-:W-:-:S07]  /*1370*/  LOP3.LUT R11, R11, 0x3, RZ, 0xc0, !PT ;  /* 0x000000030b0b7812 */ /* 0x000fce00078ec0ff */
.L_x_63:
[----:B0-----:R-:W0:Y:S01]  /*1380*/  LDC R14, c[0x0][0x398] ;  /* 0x0000e600ff0e7b82 */ /* 0x001e220000000800 */
[----:B------:R-:W-:Y:S01]  /*1390*/  IMAD.MOV.U32 R18, RZ, RZ, R3 ;  /* 0x000000ffff127224 */ /* 0x000fe200078e0003 */
[----:B-1----:R-:W-:Y:S02]  /*13a0*/  MOV R4, RZ ;  /* 0x000000ff00047202 */ /* 0x002fe40000000f00 */
[----:B0-----:R-:W-:-:S13]  /*13b0*/  ISETP.GE.AND P0, PT, R14, 0x1, PT ;  /* 0x000000010e00780c */ /* 0x001fda0003f06270 */
[----:B------:R-:W-:Y:S05]  /*13c0*/  @!P0 BRA `(.L_x_53) ;  /* 0x0000000800ec8947 */ /* 0x000fea0003800000 */
[----:B------:R-:W-:Y:S01]  /*13d0*/  ISETP.GE.U32.AND P0, PT, R14, 0x10, PT ;  /* 0x000000100e00780c */ /* 0x000fe20003f06070 */
[----:B------:R-:W-:Y:S01]  /*13e0*/  IMAD R5, R7, R14, RZ ;  /* 0x0000000e07057224 */ /* 0x000fe200078e02ff */
[----:B------:R-:W-:Y:S01]  /*13f0*/  MOV R21, RZ ;  /* 0x000000ff00157202 */ /* 0x000fe20000000f00 */
[----:B------:R-:W-:-:S03]  /*1400*/  IMAD.MOV.U32 R4, RZ, RZ, RZ ;  /* 0x000000ffff047224 */ /* 0x000fc600078e00ff */
[----:B------:R-:W-:-:S07]  /*1410*/  SHF.R.S32.HI R19, RZ, 0x1f, R5 ;  /* 0x0000001fff137819 */ /* 0x000fce0000011405 */
[----:B------:R-:W-:Y:S05]  /*1420*/  @!P0 BRA `(.L_x_54) ;  /* 0x0000000400588947 */ /* 0x000fea0003800000 */
[----:B------:R-:W0:Y:S01]  /*1430*/  LDC.64 R12, c[0x0][0x380] ;  /* 0x0000e000ff0c7b82 */ /* 0x000e220000000a00 */
[----:B------:R-:W1:Y:S01]  /*1440*/  LDCU.64 UR4, c[0x0][0x380] ;  /* 0x00007000ff0477ac */ /* 0x000e620008000a00 */
[----:B------:R-:W-:Y:S01]  /*1450*/  LOP3.LUT R21, R14, 0x7ffffff0, RZ, 0xc0, !PT ;  /* 0x7ffffff00e157812 */ /* 0x000fe200078ec0ff */
[----:B------:R-:W-:-:S03]  /*1460*/  HFMA2 R4, -RZ, RZ, 0, 0 ;  /* 0x00000000ff047431 */ /* 0x000fc600000001ff */
[----:B------:R-:W-:Y:S02]  /*1470*/  IADD3 R22, PT, PT, -R21, RZ, RZ ;  /* 0x000000ff15167210 */ /* 0x000fe40007ffe1ff */
[----:B-1----:R-:W-:-:S04]  /*1480*/  LEA R23, P1, R5, UR4, 0x2 ;  /* 0x0000000405177c11 */ /* 0x002fc8000f8210ff */
[----:B------:R-:W-:Y:S01]  /*1490*/  IADD3 R23, P2, PT, R23, 0x20, RZ ;  /* 0x0000002017177810 */ /* 0x000fe20007f5e0ff */
[----:B0-----:R-:W-:Y:S01]  /*14a0*/  IMAD.WIDE R12, R6, 0x4, R12 ;  /* 0x00000004060c7825 */ /* 0x001fe200078e020c */
[----:B------:R-:W-:Y:S02]  /*14b0*/  LEA.HI.X R26, R5, UR5, R19, 0x2, P1 ;  /* 0x00000005051a7c11 */ /* 0x000fe400088f1413 */
[----:B------:R-:W-:-:S03]  /*14c0*/  IADD3 R24, P0, PT, R12, 0x20, RZ ;  /* 0x000000200c187810 */ /* 0x000fc60007f1e0ff */
[----:B------:R-:W-:Y:S01]  /*14d0*/  IMAD.X R26, RZ, RZ, R26, P2 ;  /* 0x000000ffff1a7224 */ /* 0x000fe200010e061a */
[----:B------:R-:W-:-:S09]  /*14e0*/  IADD3.X R15, PT, PT, RZ, R13, RZ, P0, !PT ;  /* 0x0000000dff0f7210 */ /* 0x000fd200007fe4ff */
.L_x_55:
[----:B------:R-:W-:Y:S01]  /*14f0*/  MOV R14, R24 ;  /* 0x00000018000e7202 */ /* 0x000fe20000000f00 */
[----:B------:R-:W-:Y:S01]  /*1500*/  IMAD.MOV.U32 R16, RZ, RZ, R23 ;  /* 0x000000ffff107224 */ /* 0x000fe200078e0017 */
[----:B------:R-:W-:-:S03]  /*1510*/  MOV R17, R26 ;  /* 0x0000001a00117202 */ /* 0x000fc60000000f00 */
[----:B------:R-:W2:Y:S04]  /*1520*/  LDG.E R23, desc[UR6][R14.64+-0x20] ;  /* 0xffffe0060e177981 */ /* 0x000ea8000c1e1900 */
[----:B------:R-:W2:Y:S04]  /*1530*/  LDG.E R24, desc[UR6][R16.64+-0x20] ;  /* 0xffffe00610187981 */ /* 0x000ea8000c1e1900 */
[----:B------:R-:W3:Y:S04]  /*1540*/  LDG.E R25, desc[UR6][R14.64+-0x1c] ;  /* 0xffffe4060e197981 */ /* 0x000ee8000c1e1900 */
[----:B------:R-:W3:Y:S01]  /*1550*/  LDG.E R26, desc[UR6][R16.64+-0x1c] ;  /* 0xffffe406101a7981 */ /* 0x000ee2000c1e1900 */
[----:B--2---:R-:W-:-:S03]  /*1560*/  FADD R23, R23, -R24 ;  /* 0x8000001817177221 */ /* 0x004fc60000000000 */
[----:B------:R-:W2:Y:S01]  /*1570*/  LDG.E R24, desc[UR6][R16.64+-0x18] ;  /* 0xffffe80610187981 */ /* 0x000ea2000c1e1900 */
[----:B------:R-:W-:-:S03]  /*1580*/  FFMA R4, R23, R23, R4 ;  /* 0x0000001717047223 */ /* 0x000fc60000000004 */
[----:B------:R-:W2:Y:S01]  /*1590*/  LDG.E R23, desc[UR6][R14.64+-0x18] ;  /* 0xffffe8060e177981 */ /* 0x000ea2000c1e1900 */
[----:B---3--:R-:W-:-:S03]  /*15a0*/  FADD R25, R25, -R26 ;  /* 0x8000001a19197221 */ /* 0x008fc60000000000 */
[----:B------:R-:W3:Y:S01]  /*15b0*/  LDG.E R26, desc[UR6][R16.64+-0x14] ;  /* 0xffffec06101a7981 */ /* 0x000ee2000c1e1900 */
[----:B------:R-:W-:-:S03]  /*15c0*/  FFMA R4, R25, R25, R4 ;  /* 0x0000001919047223 */ /* 0x000fc60000000004 */
        /* <DEDUP_REMOVED lines=49> */
[----:B------:R-:W-:-:S04]  /*18e0*/  IADD3 R22, PT, PT, R22, 0x10, RZ ;  /* 0x0000001016167810 */ /* 0x000fc80007ffe0ff */
[----:B------:R-:W-:Y:S01]  /*18f0*/  ISETP.NE.AND P0, PT, R22, RZ, PT ;  /* 0x000000ff1600720c */ /* 0x000fe20003f05270 */
[----:B--2---:R-:W-:Y:S01]  /*1900*/  FADD R23, R23, -R24 ;  /* 0x8000001817177221 */ /* 0x004fe20000000000 */
[----:B------:R-:W-:-:S03]  /*1910*/  IADD3 R24, P1, PT, R14, 0x40, RZ ;  /* 0x000000400e187810 */ /* 0x000fc60007f3e0ff */
[----:B------:R-:W-:Y:S01]  /*1920*/  FFMA R4, R23, R23, R4 ;  /* 0x0000001717047223 */ /* 0x000fe20000000004 */
[----:B------:R-:W-:Y:S01]  /*1930*/  IADD3 R23, P2, PT, R16, 0x40, RZ ;  /* 0x0000004010177810 */ /* 0x000fe20007f5e0ff */
[----:B---3--:R-:W-:Y:S01]  /*1940*/  FADD R25, R25, -R26 ;  /* 0x8000001a19197221 */ /* 0x008fe20000000000 */
[----:B------:R-:W-:Y:S02]  /*1950*/  IMAD.X R15, RZ, RZ, R15, P1 ;  /* 0x000000ffff0f7224 */ /* 0x000fe400008e060f */
[----:B------:R-:W-:Y:S01]  /*1960*/  IADD3.X R26, PT, PT, RZ, R17, RZ, P2, !PT ;  /* 0x00000011ff1a7210 */ /* 0x000fe200017fe4ff */
[----:B------:R-:W-:Y:S02]  /*1970*/  FFMA R4, R25, R25, R4 ;  /* 0x0000001919047223 */ /* 0x000fe40000000004 */
[----:B------:R-:W-:Y:S06]  /*1980*/  @P0 BRA `(.L_x_55) ;  /* 0xfffffff800d80947 */ /* 0x000fec000383ffff */
.L_x_54:
[----:B------:R-:W-:-:S13]  /*1990*/  ISETP.NE.AND P0, PT, R9, RZ, PT ;  /* 0x000000ff0900720c */ /* 0x000fda0003f05270 */
[----:B------:R-:W-:Y:S05]  /*19a0*/  @!P0 BRA `(.L_x_53) ;  /* 0x0000000400748947 */ /* 0x000fea0003800000 */
[----:B------:R-:W-:Y:S02]  /*19b0*/  IADD3 R14, PT, PT, R9, -0x1, RZ ;  /* 0xffffffff090e7810 */ /* 0x000fe40007ffe0ff */
[----:B------:R-:W-:Y:S02]  /*19c0*/  ISETP.NE.AND P0, PT, R10, RZ, PT ;  /* 0x000000ff0a00720c */ /* 0x000fe40003f05270 */
[----:B------:R-:W-:-:S13]  /*19d0*/  ISETP.GE.U32.AND P1, PT, R14, 0x7, PT ;  /* 0x000000070e00780c */ /* 0x000fda0003f26070 */
[----:B------:R-:W-:Y:S05]  /*19e0*/  @!P1 BRA `(.L_x_56) ;  /* 0x00000000009c9947 */ /* 0x000fea0003800000 */
[----:B------:R-:W0:Y:S01]  /*19f0*/  LDCU.64 UR4, c[0x0][0x380] ;  /* 0x00007000ff0477ac */ /* 0x000e220008000a00 */
[----:B------:R-:W-:Y:S01]  /*1a00*/  IADD3 R15, P1, PT, R5, R21, RZ ;  /* 0x00000015050f7210 */ /* 0x000fe20007f3e0ff */
[----:B------:R-:W-:-:S04]  /*1a10*/  IMAD.WIDE.U32 R16, R21, 0x4, R12 ;  /* 0x0000000415107825 */ /* 0x000fc800078e000c */
[----:B------:R-:W-:Y:S01]  /*1a20*/  IMAD.X R22, RZ, RZ, R19, P1 ;  /* 0x000000ffff167224 */ /* 0x000fe200008e0613 */
[----:B------:R-:W2:Y:S01]  /*1a30*/  LDG.E R24, desc[UR6][R16.64+0x8] ;  /* 0x0000080610187981 */ /* 0x000ea2000c1e1900 */
[----:B0-----:R-:W-:-:S04]  /*1a40*/  LEA R14, P1, R15, UR4, 0x2 ;  /* 0x000000040f0e7c11 */ /* 0x001fc8000f8210ff */
[----:B------:R-:W-:Y:S02]  /*1a50*/  LEA.HI.X R15, R15, UR5, R22, 0x2, P1 ;  /* 0x000000050f0f7c11 */ /* 0x000fe400088f1416 */
[----:B------:R-:W3:Y:S04]  /*1a60*/  LDG.E R22, desc[UR6][R16.64] ;  /* 0x0000000610167981 */ /* 0x000ee8000c1e1900 */
[----:B------:R-:W3:Y:S04]  /*1a70*/  LDG.E R23, desc[UR6][R14.64] ;  /* 0x000000060e177981 */ /* 0x000ee8000c1e1900 */
[----:B------:R-:W2:Y:S04]  /*1a80*/  LDG.E R25, desc[UR6][R14.64+0x8] ;  /* 0x000008060e197981 */ /* 0x000ea8000c1e1900 */
[----:B------:R-:W4:Y:S01]  /*1a90*/  LDG.E R27, desc[UR6][R14.64+0xc] ;  /* 0x00000c060e1b7981 */ /* 0x000f22000c1e1900 */
[----:B---3--:R-:W-:-:S03]  /*1aa0*/  FADD R23, R22, -R23 ;  /* 0x8000001716177221 */ /* 0x008fc60000000000 */
[----:B------:R-:W3:Y:S01]  /*1ab0*/  LDG.E R22, desc[UR6][R16.64+0x4] ;  /* 0x0000040610167981 */ /* 0x000ee2000c1e1900 */
[----:B------:R-:W-:-:S03]  /*1ac0*/  FFMA R4, R23, R23, R4 ;  /* 0x0000001717047223 */ /* 0x000fc60000000004 */
[----:B------:R-:W3:Y:S01]  /*1ad0*/  LDG.E R23, desc[UR6][R14.64+0x4] ;  /* 0x000004060e177981 */ /* 0x000ee2000c1e1900 */
[----:B--2---:R-:W-:-:S03]  /*1ae0*/  FADD R25, R24, -R25 ;  /* 0x8000001918197221 */ /* 0x004fc60000000000 */
[----:B------:R-:W2:Y:S01]  /*1af0*/  LDG.E R24, desc[UR6][R16.64+0x14] ;  /* 0x0000140610187981 */ /* 0x000ea2000c1e1900 */
[----:B---3--:R-:W-:-:S03]  /*1b00*/  FADD R23, R22, -R23 ;  /* 0x8000001716177221 */ /* 0x008fc60000000000 */
[----:B------:R-:W4:Y:S01]  /*1b10*/  LDG.E R22, desc[UR6][R16.64+0xc] ;  /* 0x00000c0610167981 */ /* 0x000f22000c1e1900 */
[----:B------:R-:W-:-:S03]  /*1b20*/  FFMA R4, R23, R23, R4 ;  /* 0x0000001717047223 */ /* 0x000fc60000000004 */
[----:B------:R-:W3:Y:S01]  /*1b30*/  LDG.E R23, desc[UR6][R14.64+0x10] ;  /* 0x000010060e177981 */ /* 0x000ee2000c1e1900 */
[----:B------:R-:W-:-:S03]  /*1b40*/  FFMA R25, R25, R25, R4 ;  /* 0x0000001919197223 */ /* 0x000fc60000000004 */
[----:B------:R-:W3:Y:S01]  /*1b50*/  LDG.E R4, desc[UR6][R16.64+0x10] ;  /* 0x0000100610047981 */ /* 0x000ee2000c1e1900 */
[----:B----4-:R-:W-:-:S03]  /*1b60*/  FADD R22, R22, -R27 ;  /* 0x8000001b16167221 */ /* 0x010fc60000000000 */
[----:B------:R-:W2:Y:S01]  /*1b70*/  LDG.E R27, desc[UR6][R14.64+0x14] ;  /* 0x000014060e1b7981 */ /* 0x000ea2000c1e1900 */
[----:B------:R-:W-:-:S03]  /*1b80*/  FFMA R26, R22, R22, R25 ;  /* 0x00000016161a7223 */ /* 0x000fc60000000019 */
[----:B------:R-:W4:Y:S01]  /*1b90*/  LDG.E R22, desc[UR6][R16.64+0x18] ;  /* 0x0000180610167981 */ /* 0x000f22000c1e1900 */
[----:B---3--:R-:W-:-:S03]  /*1ba0*/  FADD R23, R4, -R23 ;  /* 0x8000001704177221 */ /* 0x008fc60000000000 */
[----:B------:R-:W3:Y:S01]  /*1bb0*/  LDG.E R25, desc[UR6][R16.64+0x1c] ;  /* 0x00001c0610197981 */ /* 0x000ee2000c1e1900 */
[----:B------:R-:W-:-:S03]  /*1bc0*/  FFMA R26, R23, R23, R26 ;  /* 0x00000017171a7223 */ /* 0x000fc6000000001a */
[----:B------:R-:W4:Y:S04]  /*1bd0*/  LDG.E R23, desc[UR6][R14.64+0x18] ;  /* 0x000018060e177981 */ /* 0x000f28000c1e1900 */
[----:B------:R-:W3:Y:S01]  /*1be0*/  LDG.E R4, desc[UR6][R14.64+0x1c] ;  /* 0x00001c060e047981 */ /* 0x000ee2000c1e1900 */
[----:B------:R-:W-:Y:S01]  /*1bf0*/  IADD3 R21, PT, PT, R21, 0x8, RZ ;  /* 0x0000000815157810 */ /* 0x000fe20007ffe0ff */
[----:B--2---:R-:W-:-:S04]  /*1c00*/  FADD R27, R24, -R27 ;  /* 0x8000001b181b7221 */ /* 0x004fc80000000000 */
[----:B------:R-:W-:Y:S01]  /*1c10*/  FFMA R26, R27, R27, R26 ;  /* 0x0000001b1b1a7223 */ /* 0x000fe2000000001a */
[----:B----4-:R-:W-:Y:S01]  /*1c20*/  FADD R23, R22, -R23 ;  /* 0x8000001716177221 */ /* 0x010fe20000000000 */
[----:B---3--:R-:W-:-:S03]  /*1c30*/  FADD R25, R25, -R4 ;  /* 0x8000000419197221 */ /* 0x008fc60000000000 */
[----:B------:R-:W-:-:S04]  /*1c40*/  FFMA R26, R23, R23, R26 ;  /* 0x00000017171a7223 */ /* 0x000fc8000000001a */
[----:B------:R-:W-:-:S07]  /*1c50*/  FFMA R4, R25, R25, R26 ;  /* 0x0000001919047223 */ /* 0x000fce000000001a */
.L_x_56:
        /* <DEDUP_REMOVED lines=9> */
[----:B------:R-:W2:Y:S04]  /*1cf0*/  LDG.E R25, desc[UR6][R16.64] ;  /* 0x0000000610197981 */ /* 0x000ea8000c1e1900 */
[----:B------:R-:W3:Y:S04]  /*1d00*/  LDG.E R23, desc[UR6][R16.64+0x4] ;  /* 0x0000040610177981 */ /* 0x000ee8000c1e1900 */
[----:B------:R-:W4:Y:S01]  /*1d10*/  LDG.E R24, desc[UR6][R16.64+0xc] ;  /* 0x00000c0610187981 */ /* 0x000f22000c1e1900 */
[----:B0-----:R-:W-:-:S04]  /*1d20*/  LEA R14, P1, R15, UR4, 0x2 ;  /* 0x000000040f0e7c11 */ /* 0x001fc8000f8210ff */
[----:B------:R-:W-:Y:S02]  /*1d30*/  LEA.HI.X R15, R15, UR5, R22, 0x2, P1 ;  /* 0x000000050f0f7c11 */ /* 0x000fe400088f1416 */
[----:B------:R-:W5:Y:S04]  /*1d40*/  LDG.E R22, desc[UR6][R16.64+0x8] ;  /* 0x0000080610167981 */ /* 0x000f68000c1e1900 */
[----:B------:R-:W2:Y:S04]  /*1d50*/  LDG.E R26, desc[UR6][R14.64] ;  /* 0x000000060e1a7981 */ /* 0x000ea8000c1e1900 */
[----:B------:R-:W4:Y:S01]  /*1d60*/  LDG.E R27, desc[UR6][R14.64+0xc] ;  /* 0x00000c060e1b7981 */ /* 0x000f22000c1e1900 */
[----:B--2---:R-:W-:-:S03]  /*1d70*/  FADD R25, R25, -R26 ;  /* 0x8000001a19197221 */ /* 0x004fc60000000000 */
[----:B------:R-:W3:Y:S01]  /*1d80*/  LDG.E R26, desc[UR6][R14.64+0x4] ;  /* 0x000004060e1a7981 */ /* 0x000ee2000c1e1900 */
[----:B------:R-:W-:-:S03]  /*1d90*/  FFMA R4, R25, R25, R4 ;  /* 0x0000001919047223 */ /* 0x000fc60000000004 */
[----:B------:R-:W5:Y:S01]  /*1da0*/  LDG.E R25, desc[UR6][R14.64+0x8] ;  /* 0x000008060e197981 */ /* 0x000f62000c1e1900 */
[----:B----4-:R-:W-:Y:S01]  /*1db0*/  FADD R27, R24, -R27 ;  /* 0x8000001b181b7221 */ /* 0x010fe20000000000 */
[----:B------:R-:W-:Y:S01]  /*1dc0*/  IADD3 R21, PT, PT, R21, 0x4, RZ ;  /* 0x0000000415157810 */ /* 0x000fe20007ffe0ff */
[----:B---3--:R-:W-:-:S04]  /*1dd0*/  FADD R23, R23, -R26 ;  /* 0x8000001a17177221 */ /* 0x008fc80000000000 */
[----:B------:R-:W-:Y:S01]  /*1de0*/  FFMA R4, R23, R23, R4 ;  /* 0x0000001717047223 */ /* 0x000fe20000000004 */
[----:B-----5:R-:W-:-:S04]  /*1df0*/  FADD R25, R22, -R25 ;  /* 0x8000001916197221 */ /* 0x020fc80000000000 */
[----:B------:R-:W-:-:S04]  /*1e00*/  FFMA R4, R25, R25, R4 ;  /* 0x0000001919047223 */ /* 0x000fc80000000004 */
[----:B------:R-:W-:-:S07]  /*1e10*/  FFMA R4, R27, R27, R4 ;  /* 0x0000001b1b047223 */ /* 0x000fce0000000004 */
.L_x_57:
[----:B------:R-:W-:Y:S05]  /*1e20*/  @!P0 BRA `(.L_x_53) ;  /* 0x0000000000548947 */ /* 0x000fea0003800000 */
[----:B------:R-:W0:Y:S01]  /*1e30*/  LDCU.64 UR4, c[0x0][0x380] ;  /* 0x00007000ff0477ac */ /* 0x000e220008000a00 */
[----:B------:R-:W-:Y:S01]  /*1e40*/  IADD3 R5, P0, PT, R5, R21, RZ ;  /* 0x0000001505057210 */ /* 0x000fe20007f1e0ff */
[----:B------:R-:W-:-:S03]  /*1e50*/  IMAD.WIDE.U32 R16, R21, 0x4, R12 ;  /* 0x0000000415107825 */ /* 0x000fc600078e000c */
[----:B------:R-:W-:Y:S02]  /*1e60*/  IADD3.X R22, PT, PT, RZ, R19, RZ, P0, !PT ;  /* 0x00000013ff167210 */ /* 0x000fe400007fe4ff */
[----:B0-----:R-:W-:-:S04]  /*1e70*/  LEA R14, P0, R5, UR4, 0x2 ;  /* 0x00000004050e7c11 */ /* 0x001fc8000f8010ff */
[----:B------:R-:W-:Y:S02]  /*1e80*/  LEA.HI.X R15, R5, UR5, R22, 0x2, P0 ;  /* 0x00000005050f7c11 */ /* 0x000fe400080f1416 */
[----:B------:R-:W2:Y:S04]  /*1e90*/  LDG.E R5, desc[UR6][R16.64] ;  /* 0x0000000610057981 */ /* 0x000ea8000c1e1900 */
[----:B------:R-:W2:Y:S01]  /*1ea0*/  LDG.E R22, desc[UR6][R14.64] ;  /* 0x000000060e167981 */ /* 0x000ea2000c1e1900 */
[----:B------:R-:W-:Y:S01]  /*1eb0*/  ISETP.NE.AND P0, PT, R11, 0x1, PT ;  /* 0x000000010b00780c */ /* 0x000fe20003f05270 */
[----:B--2---:R-:W-:-:S04]  /*1ec0*/  FADD R5, R5, -R22 ;  /* 0x8000001605057221 */ /* 0x004fc80000000000 */
[----:B------:R-:W-:-:S08]  /*1ed0*/  FFMA R4, R5, R5, R4 ;  /* 0x0000000505047223 */ /* 0x000fd00000000004 */
[----:B------:R-:W-:Y:S05]  /*1ee0*/  @!P0 BRA `(.L_x_53) ;  /* 0x0000000000248947 */ /* 0x000fea0003800000 */
[----:B------:R-:W-:Y:S01]  /*1ef0*/  ISETP.NE.AND P0, PT, R11, 0x2, PT ;  /* 0x000000020b00780c */ /* 0x000fe20003f05270 */
[----:B------:R-:W2:Y:S04]  /*1f00*/  LDG.E R5, desc[UR6][R16.64+0x4] ;  /* 0x0000040610057981 */ /* 0x000ea8000c1e1900 */
[----:B------:R-:W2:Y:S08]  /*1f10*/  LDG.E R22, desc[UR6][R14.64+0x4] ;  /* 0x000004060e167981 */ /* 0x000eb0000c1e1900 */
[----:B------:R-:W3:Y:S04]  /*1f20*/  @P0 LDG.E R19, desc[UR6][R16.64+0x8] ;  /* 0x0000080610130981 */ /* 0x000ee8000c1e1900 */
[----:B------:R-:W3:Y:S01]  /*1f30*/  @P0 LDG.E R24, desc[UR6][R14.64+0x8] ;  /* 0x000008060e180981 */ /* 0x000ee2000c1e1900 */
[----:B--2---:R-:W-:-:S04]  /*1f40*/  FADD R5, R5, -R22 ;  /* 0x8000001605057221 */ /* 0x004fc80000000000 */
[----:B------:R-:W-:Y:S01]  /*1f50*/  FFMA R4, R5, R5, R4 ;  /* 0x0000000505047223 */ /* 0x000fe20000000004 */
[----:B---3--:R-:W-:-:S04]  /*1f60*/  @P0 FADD R19, R19, -R24 ;  /* 0x8000001813130221 */ /* 0x008fc80000000000 */
[----:B------:R-:W-:-:S07]  /*1f70*/  @P0 FFMA R4, R19, R19, R4 ;  /* 0x0000001313040223 */ /* 0x000fce0000000004 */
.L_x_53:
[----:B------:R-:W-:Y:S01]  /*1f80*/  ISETP.NE.AND P0, PT, R3, RZ, PT ;  /* 0x000000ff0300720c */ /* 0x000fe20003f05270 */
[----:B------:R-:W-:Y:S01]  /*1f90*/  BSSY.RECONVERGENT B3, `(.L_x_58) ;  /* 0x0000028000037945 */ /* 0x000fe20003800200 */
[----:B------:R-:W-:-:S05]  /*1fa0*/  I2FP.F32.U32 R5, R7 ;  /* 0x0000000700057245 */ /* 0x000fca0000201000 */
[----:B------:R0:W-:Y:S06]  /*1fb0*/  STL.64 [R1], R4 ;  /* 0x0000000401007387 */ /* 0x0001ec0000100a00 */
[----:B------:R0:W-:Y:S01]  /*1fc0*/  @!P0 STL.64 [R1+0x1e0], R4 ;  /* 0x0001e00401008387 */ /* 0x0001e20000100a00 */
[----:B------:R-:W-:Y:S01]  /*1fd0*/  @!P0 IMAD.MOV.U32 R3, RZ, RZ, 0x1 ;  /* 0x00000001ff038424 */ /* 0x000fe200078e00ff */
[----:B------:R-:W-:Y:S01]  /*1fe0*/  @!P0 MOV R15, 0x1 ;  /* 0x00000001000f8802 */ /* 0x000fe20000000f00 */
[----:B------:R-:W-:Y:S06]  /*1ff0*/  @!P0 BRA `(.L_x_59) ;  /* 0x0000000000848947 */ /* 0x000fec0003800000 */
[----:B------:R-:W1:Y:S01]  /*2000*/  LDCU UR4, c[0x0][0x39c] ;  /* 0x00007380ff0477ac */ /* 0x000e620008000800 */
[----:B------:R-:W-:Y:S01]  /*2010*/  MOV R3, R1 ;  /* 0x0000000100037202 */ /* 0x000fe20000000f00 */
[----:B------:R-:W-:Y:S01]  /*2020*/  HFMA2 R15, -RZ, RZ, 0, 0 ;  /* 0x00000000ff0f7431 */ /* 0x000fe200000001ff */
[C---:B------:R-:W-:Y:S01]  /*2030*/  ISETP.GE.AND P1, PT, R18.reuse, 0x1, PT ;  /* 0x000000011200780c */ /* 0x040fe20003f26270 */
[----:B------:R-:W-:Y:S01]  /*2040*/  BSSY.RECONVERGENT B4, `(.L_x_60) ;  /* 0x0000017000047945 */ /* 0x000fe20003800200 */
[----:B-1----:R-:W-:-:S13]  /*2050*/  ISETP.GE.AND P0, PT, R18, UR4, PT ;  /* 0x0000000412007c0c */ /* 0x002fda000bf06270 */
[----:B------:R-:W-:Y:S01]  /*2060*/  @!P0 IMAD R3, R18, 0x8, R0 ;  /* 0x0000000812038824 */ /* 0x000fe200078e0200 */
[----:B------:R-:W-:-:S04]  /*2070*/  @!P0 MOV R15, 0x1 ;  /* 0x00000001000f8802 */ /* 0x000fc80000000f00 */
[----:B------:R1:W-:Y:S01]  /*2080*/  @!P0 STL.64 [R3], R4 ;  /* 0x0000000403008387 */ /* 0x0003e20000100a00 */
[----:B------:R-:W-:Y:S05]  /*2090*/  @!P1 BRA `(.L_x_61) ;  /* 0x0000000000449947 */ /* 0x000fea0003800000 */
[----:B------:R-:W-:Y:S01]  /*20a0*/  VIADD R17, R18, 0xffffffff ;  /* 0xffffffff12117836 */ /* 0x000fe20000000000 */
[----:B------:R-:W-:-:S07]  /*20b0*/  MOV R19, 0x1 ;  /* 0x0000000100137802 */ /* 0x000fce0000000f00 */
.L_x_62:
[----:B------:R-:W-:Y:S01]  /*20c0*/  IMAD R21, R17, 0x8, R0 ;  /* 0x0000000811157824 */ /* 0x000fe200078e0200 */
[----:B------:R-:W2:Y:S04]  /*20d0*/  LDL R16, [R3] ;  /* 0x0000000003107983 */ /* 0x000ea80000100800 */
[----:B01----:R-:W2:Y:S02]  /*20e0*/  LDL.64 R4, [R21] ;  /* 0x0000000015047983 */ /* 0x003ea40000100a00 */
[----:B--2---:R-:W-:-:S13]  /*20f0*/  FSETP.GT.AND P0, PT, R4, R16, PT ;  /* 0x000000100400720b */ /* 0x004fda0003f04000 */
[----:B------:R-:W-:Y:S05]  /*2100*/  @!P0 BRA `(.L_x_61) ;  /* 0x0000000000288947 */ /* 0x000fea0003800000 */
[----:B------:R-:W-:Y:S04]  /*2110*/  STL [R21], R16 ;  /* 0x0000001015007387 */ /* 0x000fe80000100800 */
[----:B------:R-:W2:Y:S01]  /*2120*/  LDL R14, [R3+0x4] ;  /* 0x00000400030e7983 */ /* 0x000ea20000100800 */
[C---:B------:R-:W-:Y:S01]  /*2130*/  ISETP.NE.AND P0, PT, R19.reuse, R18, PT ;  /* 0x000000121300720c */ /* 0x040fe20003f05270 */
[----:B------:R-:W-:Y:S01]  /*2140*/  IMAD.MOV.U32 R15, RZ, RZ, 0x1 ;  /* 0x00000001ff0f7424 */ /* 0x000fe200078e00ff */
[----:B------:R-:W-:-:S04]  /*2150*/  IADD3 R19, PT, PT, R19, 0x1, RZ ;  /* 0x0000000113137810 */ /* 0x000fc80007ffe0ff */
[----:B------:R-:W-:Y:S01]  /*2160*/  IADD3 R17, PT, PT, -R19, R18, RZ ;  /* 0x0000001213117210 */ /* 0x000fe20007ffe1ff */
[----:B--2---:R-:W-:Y:S04]  /*2170*/  STL [R21+0x4], R14 ;  /* 0x0000040e15007387 */ /* 0x004fe80000100800 */
[----:B------:R0:W-:Y:S02]  /*2180*/  STL.64 [R3], R4 ;  /* 0x0000000403007387 */ /* 0x0001e40000100a00 */
[----:B0-----:R-:W-:Y:S01]  /*2190*/  MOV R3, R21 ;  /* 0x0000001500037202 */ /* 0x001fe20000000f00 */
[----:B------:R-:W-:Y:S06]  /*21a0*/  @P0 BRA `(.L_x_62) ;  /* 0xfffffffc00c40947 */ /* 0x000fec000383ffff */
.L_x_61:
[----:B------:R-:W-:Y:S05]  /*21b0*/  BSYNC.RECONVERGENT B4 ;  /* 0x0000000000047941 */ /* 0x000fea0003800200 */
.L_x_60:
[----:B------:R-:W2:Y:S01]  /*21c0*/  LDCU UR4, c[0x0][0x39c] ;  /* 0x00007380ff0477ac */ /* 0x000ea20008000800 */
[----:B------:R-:W-:Y:S01]  /*21d0*/  ISETP.NE.AND P0, PT, R15, RZ, PT ;  /* 0x000000ff0f00720c */ /* 0x000fe20003f05270 */
[----:B-1----:R-:W-:-:S03]  /*21e0*/  VIADD R3, R18, 0x1 ;  /* 0x0000000112037836 */ /* 0x002fc60000000000 */
[----:B--2---:R-:W-:-:S13]  /*21f0*/  ISETP.LT.AND P0, PT, R18, UR4, P0 ;  /* 0x0000000412007c0c */ /* 0x004fda0008701270 */
[----:B------:R-:W-:-:S07]  /*2200*/  @!P0 IADD3 R3, PT, PT, R18, RZ, RZ ;  /* 0x000000ff12038210 */ /* 0x000fce0007ffe0ff */
.L_x_59:
[----:B------:R-:W-:Y:S05]  /*2210*/  BSYNC.RECONVERGENT B3 ;  /* 0x0000000000037941 */ /* 0x000fea0003800200 */
.L_x_58:
[----:B------:R-:W-:Y:S01]  /*2220*/  IADD3 R7, PT, PT, R7, 0x1, RZ ;  /* 0x0000000107077810 */ /* 0x000fe20007ffe0ff */
[----:B------:R-:W-:-:S03]  /*2230*/  IMAD.IADD R8, R15, 0x1, R8 ;  /* 0x000000010f087824 */ /* 0x000fc600078e0208 */
[----:B------:R-:W-:-:S13]  /*2240*/  ISETP.GE.AND P0, PT, R7, R2, PT ;  /* 0x000000020700720c */ /* 0x000fda0003f06270 */
[----:B------:R-:W-:Y:S05]  /*2250*/  @!P0 BRA `(.L_x_63) ;  /* 0xfffffff000488947 */ /* 0x000fea000383ffff */
[----:B------:R-:W-:Y:S05]  /*2260*/  BSYNC.RECONVERGENT B2 ;  /* 0x0000000000027941 */ /* 0x000fea0003800200 */
.L_x_52:
[----:B------:R-:W-:-:S13]  /*2270*/  ISETP.GT.AND P0, PT, R8, RZ, PT ;  /* 0x000000ff0800720c */ /* 0x000fda0003f04270 */
[----:B0-----:R-:W0:Y:S01]  /*2280*/  @P0 LDC.64 R4, c[0x0][0x3a0] ;  /* 0x0000e800ff040b82 */ /* 0x001e220000000a00 */
[----:B------:R-:W-:Y:S01]  /*2290*/  @P0 MOV R3, 0xffffffff ;  /* 0xffffffff00030802 */ /* 0x000fe20000000f00 */
[----:B------:R-:W-:Y:S05]  /*22a0*/  @P0 BREAK.RELIABLE B0 ;  /* 0x0000000000000942 */ /* 0x000fea0003800100 */
[----:B0-----:R-:W-:-:S05]  /*22b0*/  @P0 IMAD.WIDE R4, R2, 0x4, R4 ;  /* 0x0000000402040825 */ /* 0x001fca00078e0204 */
[----:B------:R2:W-:Y:S01]  /*22c0*/  @P0 STG.E desc[UR6][R4.64], R3 ;  /* 0x0000000304000986 */ /* 0x0005e2000c101906 */
[----:B------:R-:W-:Y:S05]  /*22d0*/  @P0 BRA `(.L_x_64) ;  /* 0x0000001800b40947 */ /* 0x000fea0003800000 */
.L_x_51:
[----:B------:R-:W-:Y:S05]  /*22e0*/  BSYNC.RELIABLE B0 ;  /* 0x0000000000007941 */ /* 0x000fea0003800100 */
.L_x_50:
[----:B--2---:R-:W2:Y:S01]  /*22f0*/  LDC R3, c[0x0][0x39c] ;  /* 0x0000e700ff037b82 */ /* 0x004ea20000000800 */
[----:B01----:R-:W-:Y:S02]  /*2300*/  IADD3 R4, PT, PT, R1, 0x190, RZ ;  /* 0x0000019001047810 */ /* 0x003fe40007ffe0ff */
[----:B--2---:R-:W-:-:S13]  /*2310*/  ISETP.GE.AND P0, PT, R3, 0x1, PT ;  /* 0x000000010300780c */ /* 0x004fda0003f06270 */
[----:B------:R-:W-:Y:S05]  /*2320*/  @!P0 BRA `(.L_x_65) ;  /* 0x0000000800d48947 */ /* 0x000fea0003800000 */
[C---:B------:R-:W-:Y:S01]  /*2330*/  ISETP.GE.U32.AND P2, PT, R3.reuse, 0x10, PT ;  /* 0x000000100300780c */ /* 0x040fe20003f46070 */
[----:B------:R-:W-:Y:S01]  /*2340*/  IMAD.MOV.U32 R12, RZ, RZ, RZ ;  /* 0x000000ffff0c7224 */ /* 0x000fe200078e00ff */
[----:B------:R-:W-:-:S04]  /*2350*/  LOP3.LUT R5, R3, 0xf, RZ, 0xc0, !PT ;  /* 0x0000000f03057812 */ /* 0x000fc800078ec0ff */
[----:B------:R-:W-:-:S07]  /*2360*/  ISETP.NE.AND P1, PT, R5, RZ, PT ;  /* 0x000000ff0500720c */ /* 0x000fce0003f25270 */
[----:B------:R-:W-:Y:S06]  /*2370*/  @!P2 BRA `(.L_x_66) ;  /* 0x000000040040a947 */ /* 0x000fec0003800000 */
[----:B------:R-:W-:Y:S01]  /*2380*/  LOP3.LUT R12, R3, 0x7ffffff0, RZ, 0xc0, !PT ;  /* 0x7ffffff0030c7812 */ /* 0x000fe200078ec0ff */
[----:B------:R-:W-:Y:S01]  /*2390*/  BSSY.RECONVERGENT B2, `(.L_x_66) ;  /* 0x000004e000027945 */ /* 0x000fe20003800200 */
[C---:B------:R-:W-:Y:S02]  /*23a0*/  IADD3 R14, PT, PT, R1.reuse, 0x220, RZ ;  /* 0x00000220010e7810 */ /* 0x040fe40007ffe0ff */
[----:B------:R-:W-:Y:S01]  /*23b0*/  IADD3 R13, PT, PT, R1, 0x1b0, RZ ;  /* 0x000001b0010d7810 */ /* 0x000fe20007ffe0ff */
[----:B------:R-:W-:-:S07]  /*23c0*/  IMAD.MOV R15, RZ, RZ, -R12 ;  /* 0x000000ffff0f7224 */ /* 0x000fce00078e0a0c */
.L_x_67:
[----:B------:R-:W2:Y:S01]  /*23d0*/  LDL R21, [R14+-0x3c] ;  /* 0xffffc4000e157983 */ /* 0x000ea20000100800 */
[----:B------:R-:W0:Y:S03]  /*23e0*/  LDC.64 R6, c[0x0][0x3a0] ;  /* 0x0000e800ff067b82 */ /* 0x000e260000000a00 */
[----:B------:R-:W3:Y:S04]  /*23f0*/  LDL R22, [R14+-0x2c] ;  /* 0xffffd4000e167983 */ /* 0x000ee80000100800 */
[----:B------:R-:W4:Y:S04]  /*2400*/  LDL R24, [R14+-0x34] ;  /* 0xffffcc000e187983 */ /* 0x000f280000100800 */
[----:B------:R-:W5:Y:S01]  /*2410*/  LDL R23, [R14+-0x24] ;  /* 0xffffdc000e177983 */ /* 0x000f620000100800 */
[----:B--2---:R1:W0:Y:S08]  /*2420*/  F2I.TRUNC.NTZ R9, R21 ;  /* 0x0000001500097305 */ /* 0x004230000020f100 */
[----:B---3--:R2:W3:Y:S01]  /*2430*/  F2I.TRUNC.NTZ R11, R22 ;  /* 0x00000016000b7305 */ /* 0x0084e2000020f100 */
[----:B-1----:R-:W3:Y:S07]  /*2440*/  LDL R21, [R14+-0x1c] ;  /* 0xffffe4000e157983 */ /* 0x002eee0000100800 */
[----:B----4-:R-:W1:Y:S08]  /*2450*/  F2I.TRUNC.NTZ R19, R24 ;  /* 0x0000001800137305 */ /* 0x010e70000020f100 */
[----:B-----5:R-:W4:Y:S01]  /*2460*/  F2I.TRUNC.NTZ R17, R23 ;  /* 0x0000001700117305 */ /* 0x020f22000020f100 */
[--C-:B0-----:R-:W-:Y:S01]  /*2470*/  IMAD.WIDE R8, R9, 0x4, R6.reuse ;  /* 0x0000000409087825 */ /* 0x101fe200078e0206 */
[----:B--2---:R-:W2:Y:S03]  /*2480*/  LDL R22, [R14+-0x14] ;  /* 0xffffec000e167983 */ /* 0x004ea60000100800 */
[----:B---3--:R-:W-:-:S02]  /*2490*/  IMAD.WIDE R10, R11, 0x4, R6 ;  /* 0x000000040b0a7825 */ /* 0x008fc400078e0206 */
[----:B------:R-:W3:Y:S02]  /*24a0*/  LDG.E R8, desc[UR6][R8.64] ;  /* 0x0000000608087981 */ /* 0x000ee4000c1e1900 */
[--C-:B-1----:R-:W-:Y:S02]  /*24b0*/  IMAD.WIDE R18, R19, 0x4, R6.reuse ;  /* 0x0000000413127825 */ /* 0x102fe400078e0206 */
[----:B------:R-:W3:Y:S02]  /*24c0*/  LDG.E R10, desc[UR6][R10.64] ;  /* 0x000000060a0a7981 */ /* 0x000ee4000c1e1900 */
[--C-:B----4-:R-:W-:Y:S02]  /*24d0*/  IMAD.WIDE R16, R17, 0x4, R6.reuse ;  /* 0x0000000411107825 */ /* 0x110fe400078e0206 */
[----:B------:R-:W3:Y:S04]  /*24e0*/  LDG.E R9, desc[UR6][R18.64] ;  /* 0x0000000612097981 */ /* 0x000ee8000c1e1900 */
[----:B------:R-:W3:Y:S04]  /*24f0*/  LDG.E R11, desc[UR6][R16.64] ;  /* 0x00000006100b7981 */ /* 0x000ee8000c1e1900 */
[----:B---3--:R0:W-:Y:S04]  /*2500*/  STL.128 [R13+-0x20], R8 ;  /* 0xffffe0080d007387 */ /* 0x0081e80000100c00 */
[----:B------:R-:W3:Y:S04]  /*2510*/  LDL R23, [R14+-0xc] ;  /* 0xfffff4000e177983 */ /* 0x000ee80000100800 */
[----:B------:R-:W4:Y:S01]  /*2520*/  LDL R24, [R14+-0x4] ;  /* 0xfffffc000e187983 */ /* 0x000f220000100800 */
[----:B------:R-:W0:Y:S08]  /*2530*/  F2I.TRUNC.NTZ R21, R21 ;  /* 0x0000001500157305 */ /* 0x000e30000020f100 */
[----:B--2---:R-:W1:Y:S01]  /*2540*/  F2I.TRUNC.NTZ R25, R22 ;  /* 0x0000001600197305 */ /* 0x004e62000020f100 */
[----:B0-----:R-:W-:-:S02]  /*2550*/  IMAD.WIDE R8, R21, 0x4, R6 ;  /* 0x0000000415087825 */ /* 0x001fc400078e0206 */
[----:B------:R-:W2:Y:S04]  /*2560*/  LDL R21, [R14+0x4] ;  /* 0x000004000e157983 */ /* 0x000ea80000100800 */
[----:B------:R-:W5:Y:S01]  /*2570*/  LDG.E R8, desc[UR6][R8.64] ;  /* 0x0000000608087981 */ /* 0x000f62000c1e1900 */
[----:B-1----:R-:W-:-:S03]  /*2580*/  IMAD.WIDE R18, R25, 0x4, R6 ;  /* 0x0000000419127825 */ /* 0x002fc600078e0206 */
[----:B------:R-:W2:Y:S04]  /*2590*/  LDL R22, [R14+0xc] ;  /* 0x00000c000e167983 */ /* 0x000ea80000100800 */
[----:B------:R-:W5:Y:S01]  /*25a0*/  LDG.E R9, desc[UR6][R18.64] ;  /* 0x0000000612097981 */ /* 0x000f62000c1e1900 */
[----:B---3--:R-:W0:Y:S08]  /*25b0*/  F2I.TRUNC.NTZ R23, R23 ;  /* 0x0000001700177305 */ /* 0x008e30000020f100 */
[----:B----4-:R-:W1:Y:S01]  /*25c0*/  F2I.TRUNC.NTZ R27, R24 ;  /* 0x00000018001b7305 */ /* 0x010e62000020f100 */
[----:B0-----:R-:W-:-:S06]  /*25d0*/  IMAD.WIDE R10, R23, 0x4, R6 ;  /* 0x00000004170a7825 */ /* 0x001fcc00078e0206 */
[----:B------:R-:W5:Y:S01]  /*25e0*/  LDG.E R10, desc[UR6][R10.64] ;  /* 0x000000060a0a7981 */ /* 0x000f62000c1e1900 */
[----:B-1----:R-:W-:-:S05]  /*25f0*/  IMAD.WIDE R16, R27, 0x4, R6 ;  /* 0x000000041b107825 */ /* 0x002fca00078e0206 */
[----:B------:R-:W5:Y:S04]  /*2600*/  LDG.E R11, desc[UR6][R16.64] ;  /* 0x00000006100b7981 */ /* 0x000f68000c1e1900 */
[----:B-----5:R0:W-:Y:S04]  /*2610*/  STL.128 [R13+-0x10], R8 ;  /* 0xfffff0080d007387 */ /* 0x0201e80000100c00 */
[----:B------:R-:W3:Y:S04]  /*2620*/  LDL R23, [R14+0x14] ;  /* 0x000014000e177983 */ /* 0x000ee80000100800 */
[----:B------:R-:W4:Y:S01]  /*2630*/  LDL R24, [R14+0x1c] ;  /* 0x00001c000e187983 */ /* 0x000f220000100800 */
[----:B--2---:R-:W0:Y:S08]  /*2640*/  F2I.TRUNC.NTZ R21, R21 ;  /* 0x0000001500157305 */ /* 0x004e30000020f100 */
[----:B------:R-:W1:Y:S01]  /*2650*/  F2I.TRUNC.NTZ R25, R22 ;  /* 0x0000001600197305 */ /* 0x000e62000020f100 */
        /* <DEDUP_REMOVED lines=12> */
[----:B-----5:R0:W-:Y:S04]  /*2720*/  STL.128 [R13], R8 ;  /* 0x000000080d007387 */ /* 0x0201e80000100c00 */
[----:B------:R-:W3:Y:S04]  /*2730*/  LDL R23, [R14+0x34] ;  /* 0x000034000e177983 */ /* 0x000ee80000100800 */
[----:B------:R-:W4:Y:S01]  /*2740*/  LDL R24, [R14+0x3c] ;  /* 0x00003c000e187983 */ /* 0x000f220000100800 */
[----:B--2---:R-:W0:Y:S08]  /*2750*/  F2I.TRUNC.NTZ R21, R21 ;  /* 0x0000001500157305 */ /* 0x004e30000020f100 */
[----:B------:R-:W1:Y:S01]  /*2760*/  F2I.TRUNC.NTZ R25, R22 ;  /* 0x0000001600197305 */ /* 0x000e62000020f100 */
[----:B0-----:R-:W-:-:S06]  /*2770*/  IMAD.WIDE R8, R21, 0x4, R6 ;  /* 0x0000000415087825 */ /* 0x001fcc00078e0206 */
[----:B------:R-:W2:Y:S01]  /*2780*/  LDG.E R8, desc[UR6][R8.64] ;  /* 0x0000000608087981 */ /* 0x000ea2000c1e1900 */
[----:B-1----:R-:W-:-:S05]  /*2790*/  IMAD.WIDE R16, R25, 0x4, R6 ;  /* 0x0000000419107825 */ /* 0x002fca00078e0206 */
[----:B------:R-:W2:Y:S01]  /*27a0*/  LDG.E R9, desc[UR6][R16.64] ;  /* 0x0000000610097981 */ /* 0x000ea2000c1e1900 */
[----:B---3--:R-:W0:Y:S08]  /*27b0*/  F2I.TRUNC.NTZ R23, R23 ;  /* 0x0000001700177305 */ /* 0x008e30000020f100 */
[----:B----4-:R-:W1:Y:S01]  /*27c0*/  F2I.TRUNC.NTZ R19, R24 ;  /* 0x0000001800137305 */ /* 0x010e62000020f100 */
[----:B0-----:R-:W-:-:S06]  /*27d0*/  IMAD.WIDE R10, R23, 0x4, R6 ;  /* 0x00000004170a7825 */ /* 0x001fcc00078e0206 */
[----:B------:R-:W2:Y:S01]  /*27e0*/  LDG.E R10, desc[UR6][R10.64] ;  /* 0x000000060a0a7981 */ /* 0x000ea2000c1e1900 */
[----:B-1----:R-:W-:-:S05]  /*27f0*/  IMAD.WIDE R6, R19, 0x4, R6 ;  /* 0x0000000413067825 */ /* 0x002fca00078e0206 */
[----:B------:R-:W2:Y:S01]  /*2800*/  LDG.E R11, desc[UR6][R6.64] ;  /* 0x00000006060b7981 */ /* 0x000ea2000c1e1900 */
[----:B------:R-:W-:-:S04]  /*2810*/  IADD3 R15, PT, PT, R15, 0x10, RZ ;  /* 0x000000100f0f7810 */ /* 0x000fc80007ffe0ff */
[----:B------:R-:W-:Y:S02]  /*2820*/  ISETP.NE.AND P2, PT, R15, RZ, PT ;  /* 0x000000ff0f00720c */ /* 0x000fe40003f45270 */
[----:B------:R-:W-:Y:S01]  /*2830*/  IADD3 R14, PT, PT, R14, 0x80, RZ ;  /* 0x000000800e0e7810 */ /* 0x000fe20007ffe0ff */
[----:B--2---:R0:W-:Y:S02]  /*2840*/  STL.128 [R13+0x10], R8 ;  /* 0x000010080d007387 */ /* 0x0041e40000100c00 */
[----:B0-----:R-:W-:-:S08]  /*2850*/  VIADD R13, R13, 0x40 ;  /* 0x000000400d0d7836 */ /* 0x001fd00000000000 */
[----:B------:R-:W-:Y:S05]  /*2860*/  @P2 BRA `(.L_x_67) ;  /* 0xfffffff800d82947 */ /* 0x000fea000383ffff */
[----:B------:R-:W-:Y:S05]  /*2870*/  BSYNC.RECONVERGENT B2 ;  /* 0x0000000000027941 */ /* 0x000fea0003800200 */
.L_x_66:
[----:B------:R-:W-:Y:S04]  /*2880*/  BSSY.RECONVERGENT B2, `(.L_x_65) ;  /* 0x000005f000027945 */ /* 0x000fe80003800200 */
[----:B------:R-:W-:Y:S05]  /*2890*/  @!P1 BRA `(.L_x_68) ;  /* 0x0000000400749947 */ /* 0x000fea0003800000 */
[----:B------:R-:W-:Y:S02]  /*28a0*/  ISETP.GE.U32.AND P1, PT, R5, 0x8, PT ;  /* 0x000000080500780c */ /* 0x000fe40003f26070 */
[----:B------:R-:W-:-:S04]  /*28b0*/  LOP3.LUT R9, R3, 0x7, RZ, 0xc0, !PT ;  /* 0x0000000703097812 */ /* 0x000fc800078ec0ff */
[----:B------:R-:W-:-:S07]  /*28c0*/  ISETP.NE.AND P2, PT, R9, RZ, PT ;  /* 0x000000ff0900720c */ /* 0x000fce0003f45270 */
[----:B------:R-:W-:Y:S06]  /*28d0*/  @!P1 BRA `(.L_x_69) ;  /* 0x0000000000b09947 */ /* 0x000fec0003800000 */
[----:B------:R-:W-:Y:S01]  /*28e0*/  LEA R5, R12, R0, 0x3 ;  /* 0x000000000c057211 */ /* 0x000fe200078e18ff */
[----:B------:R-:W0:Y:S04]  /*28f0*/  LDC.64 R6, c[0x0][0x3a0] ;  /* 0x0000e800ff067b82 */ /* 0x000e280000000a00 */
[----:B------:R-:W2:Y:S02]  /*2900*/  LDL R13, [R5+0x4] ;  /* 0x00000400050d7983 */ /* 0x000ea40000100800 */
[----:B--2---:R-:W0:Y:S02]  /*2910*/  F2I.TRUNC.NTZ R11, R13 ;  /* 0x0000000d000b7305 */ /* 0x004e24000020f100 */
[----:B0-----:R-:W-:-:S06]  /*2920*/  IMAD.WIDE R10, R11, 0x4, R6 ;  /* 0x000000040b0a7825 */ /* 0x001fcc00078e0206 */
[----:B------:R-:W2:Y:S01]  /*2930*/  LDG.E R11, desc[UR6][R10.64] ;  /* 0x000000060a0b7981 */ /* 0x000ea2000c1e1900 */
[----:B------:R-:W-:-:S05]  /*2940*/  LEA R8, R12, R4, 0x2 ;  /* 0x000000040c087211 */ /* 0x000fca00078e10ff */
[----:B--2---:R0:W-:Y:S04]  /*2950*/  STL [R8], R11 ;  /* 0x0000000b08007387 */ /* 0x0041e80000100800 */
[----:B------:R-:W2:Y:S02]  /*2960*/  LDL R18, [R5+0xc] ;  /* 0x00000c0005127983 */ /* 0x000ea40000100800 */
[----:B--2---:R-:W1:Y:S02]  /*2970*/  F2I.TRUNC.NTZ R15, R18 ;  /* 0x00000012000f7305 */ /* 0x004e64000020f100 */
[----:B-1----:R-:W-:-:S06]  /*2980*/  IMAD.WIDE R14, R15, 0x4, R6 ;  /* 0x000000040f0e7825 */ /* 0x002fcc00078e0206 */
[----:B------:R-:W2:Y:S04]  /*2990*/  LDG.E R15, desc[UR6][R14.64] ;  /* 0x000000060e0f7981 */ /* 0x000ea8000c1e1900 */
[----:B--2---:R1:W-:Y:S04]  /*29a0*/  STL [R8+0x4], R15 ;  /* 0x0000040f08007387 */ /* 0x0043e80000100800 */
[----:B------:R-:W2:Y:S02]  /*29b0*/  LDL R19, [R5+0x14] ;  /* 0x0000140005137983 */ /* 0x000ea40000100800 */
[----:B--2---:R-:W2:Y:S02]  /*29c0*/  F2I.TRUNC.NTZ R17, R19 ;  /* 0x0000001300117305 */ /* 0x004ea4000020f100 */
[----:B--2---:R-:W-:-:S06]  /*29d0*/  IMAD.WIDE R16, R17, 0x4, R6 ;  /* 0x0000000411107825 */ /* 0x004fcc00078e0206 */
[----:B------:R-:W2:Y:S04]  /*29e0*/  LDG.E R17, desc[UR6][R16.64] ;  /* 0x0000000610117981 */ /* 0x000ea8000c1e1900 */
[----:B--2---:R2:W-:Y:S04]  /*29f0*/  STL [R8+0x8], R17 ;  /* 0x0000081108007387 */ /* 0x0045e80000100800 */
[----:B------:R-:W0:Y:S02]  /*2a00*/  LDL R13, [R5+0x1c] ;  /* 0x00001c00050d7983 */ /* 0x000e240000100800 */
[----:B0-----:R-:W0:Y:S02]  /*2a10*/  F2I.TRUNC.NTZ R11, R13 ;  /* 0x0000000d000b7305 */ /* 0x001e24000020f100 */
[----:B0-----:R-:W-:-:S06]  /*2a20*/  IMAD.WIDE R10, R11, 0x4, R6 ;  /* 0x000000040b0a7825 */ /* 0x001fcc00078e0206 */
[----:B------:R-:W3:Y:S04]  /*2a30*/  LDG.E R11, desc[UR6][R10.64] ;  /* 0x000000060a0b7981 */ /* 0x000ee8000c1e1900 */
[----:B---3--:R0:W-:Y:S04]  /*2a40*/  STL [R8+0xc], R11 ;  /* 0x00000c0b08007387 */ /* 0x0081e80000100800 */
[----:B------:R-:W1:Y:S02]  /*2a50*/  LDL R18, [R5+0x24] ;  /* 0x0000240005127983 */ /* 0x000e640000100800 */
[----:B-1----:R-:W1:Y:S02]  /*2a60*/  F2I.TRUNC.NTZ R15, R18 ;  /* 0x00000012000f7305 */ /* 0x002e64000020f100 */
[----:B-1----:R-:W-:-:S06]  /*2a70*/  IMAD.WIDE R14, R15, 0x4, R6 ;  /* 0x000000040f0e7825 */ /* 0x002fcc00078e0206 */
[----:B------:R-:W3:Y:S04]  /*2a80*/  LDG.E R15, desc[UR6][R14.64] ;  /* 0x000000060e0f7981 */ /* 0x000ee8000c1e1900 */
[----:B---3--:R1:W-:Y:S04]  /*2a90*/  STL [R8+0x10], R15 ;  /* 0x0000100f08007387 */ /* 0x0083e80000100800 */
        /* <DEDUP_REMOVED lines=11> */
[----:B-1----:R-:W0:Y:S02]  /*2b50*/  F2I.TRUNC.NTZ R15, R14 ;  /* 0x0000000e000f7305 */ /* 0x002e24000020f100 */
[----:B0-----:R-:W-:-:S06]  /*2b60*/  IMAD.WIDE R6, R15, 0x4, R6 ;  /* 0x000000040f067825 */ /* 0x001fcc00078e0206 */
[----:B------:R-:W3:Y:S01]  /*2b70*/  LDG.E R7, desc[UR6][R6.64] ;  /* 0x0000000606077981 */ /* 0x000ee2000c1e1900 */
[----:B------:R-:W-:-:S03]  /*2b80*/  VIADD R12, R12, 0x8 ;  /* 0x000000080c0c7836 */ /* 0x000fc60000000000 */
[----:B---3--:R2:W-:Y:S04]  /*2b90*/  STL [R8+0x1c], R7 ;  /* 0x00001c0708007387 */ /* 0x0085e80000100800 */
.L_x_69:
[----:B------:R-:W-:Y:S05]  /*2ba0*/  @!P2 BRA `(.L_x_68) ;  /* 0x0000000000b0a947 */ /* 0x000fea0003800000 */
[----:B------:R-:W-:Y:S02]  /*2bb0*/  ISETP.GE.U32.AND P1, PT, R9, 0x4, PT ;  /* 0x000000040900780c */ /* 0x000fe40003f26070 */
[----:B------:R-:W-:-:S04]  /*2bc0*/  LOP3.LUT R5, R3, 0x3, RZ, 0xc0, !PT ;  /* 0x0000000303057812 */ /* 0x000fc800078ec0ff */
[----:B------:R-:W-:-:S07]  /*2bd0*/  ISETP.NE.AND P2, PT, R5, RZ, PT ;  /* 0x000000ff0500720c */ /* 0x000fce0003f45270 */
[----:B------:R-:W-:Y:S06]  /*2be0*/  @!P1 BRA `(.L_x_70) ;  /* 0x0000000000609947 */ /* 0x000fec0003800000 */
[----:B------:R-:W-:Y:S01]  /*2bf0*/  LEA R18, R12, R0, 0x3 ;  /* 0x000000000c127211 */ /* 0x000fe200078e18ff */
[----:B--2---:R-:W0:Y:S04]  /*2c00*/  LDC.64 R6, c[0x0][0x3a0] ;  /* 0x0000e800ff067b82 */ /* 0x004e280000000a00 */
        /* <DEDUP_REMOVED lines=16> */
[----:B0-----:R-:W2:Y:S02]  /*2d10*/  LDL R8, [R18+0x1c] ;  /* 0x00001c0012087983 */ /* 0x001ea40000100800 */
[----:B--2---:R-:W0:Y:S02]  /*2d20*/  F2I.TRUNC.NTZ R9, R8 ;  /* 0x0000000800097305 */ /* 0x004e24000020f100 */
[----:B0-----:R-:W-:-:S06]  /*2d30*/  IMAD.WIDE R6, R9, 0x4, R6 ;  /* 0x0000000409067825 */ /* 0x001fcc00078e0206 */
[----:B------:R-:W2:Y:S01]  /*2d40*/  LDG.E R6, desc[UR6][R6.64] ;  /* 0x0000000606067981 */ /* 0x000ea2000c1e1900 */
[----:B------:R-:W-:-:S03]  /*2d50*/  VIADD R12, R12, 0x4 ;  /* 0x000000040c0c7836 */ /* 0x000fc60000000000 */
[----:B--2---:R1:W-:Y:S04]  /*2d60*/  STL [R19+0xc], R6 ;  /* 0x00000c0613007387 */ /* 0x0043e80000100800 */
.L_x_70:
[----:B------:R-:W-:Y:S05]  /*2d70*/  @!P2 BRA `(.L_x_68) ;  /* 0x00000000003ca947 */ /* 0x000fea0003800000 */
[----:B-12---:R-:W0:Y:S01]  /*2d80*/  LDC.64 R6, c[0x0][0x3a0] ;  /* 0x0000e800ff067b82 */ /* 0x006e220000000a00 */
[C---:B------:R-:W-:Y:S01]  /*2d90*/  IMAD R8, R12.reuse, 0x8, R0 ;  /* 0x000000080c087824 */ /* 0x040fe200078e0200 */
[----:B------:R-:W-:Y:S01]  /*2da0*/  IADD3 R5, PT, PT, -R5, RZ, RZ ;  /* 0x000000ff05057210 */ /* 0x000fe20007ffe1ff */
[----:B------:R-:W-:-:S03]  /*2db0*/  IMAD R13, R12, 0x4, R4 ;  /* 0x000000040c0d7824 */ /* 0x000fc600078e0204 */
[----:B------:R-:W-:-:S07]  /*2dc0*/  IADD3 R11, PT, PT, R8, 0x4, RZ ;  /* 0x00000004080b7810 */ /* 0x000fce0007ffe0ff */
.L_x_71:
[----:B------:R-:W2:Y:S02]  /*2dd0*/  LDL R10, [R11] ;  /* 0x000000000b0a7983 */ /* 0x000ea40000100800 */
[----:B--2---:R-:W0:Y:S02]  /*2de0*/  F2I.TRUNC.NTZ R9, R10 ;  /* 0x0000000a00097305 */ /* 0x004e24000020f100 */
[----:B0-----:R-:W-:-:S06]  /*2df0*/  IMAD.WIDE R8, R9, 0x4, R6 ;  /* 0x0000000409087825 */ /* 0x001fcc00078e0206 */
[----:B------:R-:W2:Y:S01]  /*2e00*/  LDG.E R8, desc[UR6][R8.64] ;  /* 0x0000000608087981 */ /* 0x000ea2000c1e1900 */
[----:B------:R-:W-:Y:S01]  /*2e10*/  VIADD R5, R5, 0x1 ;  /* 0x0000000105057836 */ /* 0x000fe20000000000 */
[----:B------:R-:W-:-:S04]  /*2e20*/  IADD3 R11, PT, PT, R11, 0x8, RZ ;  /* 0x000000080b0b7810 */ /* 0x000fc80007ffe0ff */
[----:B------:R-:W-:Y:S01]  /*2e30*/  ISETP.NE.AND P1, PT, R5, RZ, PT ;  /* 0x000000ff0500720c */ /* 0x000fe20003f25270 */
[----:B--2---:R0:W-:Y:S02]  /*2e40*/  STL [R13], R8 ;  /* 0x000000080d007387 */ /* 0x0041e40000100800 */
[----:B0-----:R-:W-:-:S10]  /*2e50*/  IADD3 R13, PT, PT, R13, 0x4, RZ ;  /* 0x000000040d0d7810 */ /* 0x001fd40007ffe0ff */
[----:B------:R-:W-:Y:S05]  /*2e60*/  @P1 BRA `(.L_x_71) ;  /* 0xfffffffc00d81947 */ /* 0x000fea000383ffff */
.L_x_68:
[----:B------:R-:W-:Y:S05]  /*2e70*/  BSYNC.RECONVERGENT B2 ;  /* 0x0000000000027941 */ /* 0x000fea0003800200 */
.L_x_65:
        /* <DEDUP_REMOVED lines=27> */
[----:B------:R-:W-:Y:S01]  /*3030*/  IMAD.MOV.U32 R5, RZ, RZ, RZ ;  /* 0x000000ffff057224 */ /* 0x000fe200078e00ff */
[----:B-1----:R-:W-:-:S04]  /*3040*/  LOP3.LUT R14, R3, 0xf, RZ, 0xc0, !PT ;  /* 0x0000000f030e7812 */ /* 0x002fc800078ec0ff */
[----:B------:R-:W-:-:S07]  /*3050*/  ISETP.NE.AND P1, PT, R14, RZ, PT ;  /* 0x000000ff0e00720c */ /* 0x000fce0003f25270 */
[----:B------:R-:W-:Y:S06]  /*3060*/  @!P0 BRA `(.L_x_73) ;  /* 0x0000000400348947 */ /* 0x000fec0003800000 */
[----:B------:R-:W-:Y:S01]  /*3070*/  LOP3.LUT R5, R3, 0x7ffffff0, RZ, 0xc0, !PT ;  /* 0x7ffffff003057812 */ /* 0x000fe200078ec0ff */
[----:B------:R-:W-:Y:S01]  /*3080*/  BSSY.RECONVERGENT B2, `(.L_x_73) ;  /* 0x000004b000027945 */ /* 0x000fe20003800200 */
[----:B------:R-:W-:Y:S02]  /*3090*/  IADD3 R6, PT, PT, R1, 0x1b0, RZ ;  /* 0x000001b001067810 */ /* 0x000fe40007ffe0ff */
[----:B--2---:R-:W-:-:S07]  /*30a0*/  IADD3 R7, PT, PT, -R5, RZ, RZ ;  /* 0x000000ff05077210 */ /* 0x004fce0007ffe1ff */
.L_x_74:
[----:B----4-:R-:W2:Y:S02]  /*30b0*/  LDL.128 R8, [R6+-0x20] ;  /* 0xffffe00006087983 */ /* 0x010ea40000100c00 */
[----:B--2---:R-:W-:-:S05]  /*30c0*/  IMAD R8, R8, 0x4, R1 ;  /* 0x0000000408087824 */ /* 0x004fca00078e0201 */
[----:B------:R-:W2:Y:S02]  /*30d0*/  LDL R12, [R8] ;  /* 0x00000000080c7983 */ /* 0x000ea40000100800 */
[----:B--2---:R-:W-:Y:S02]  /*30e0*/  IADD3 R13, PT, PT, R12, 0x1, RZ ;  /* 0x000000010c0d7810 */ /* 0x004fe40007ffe0ff */
[----:B------:R-:W-:-:S03]  /*30f0*/  LEA R12, R9, R1, 0x2 ;  /* 0x00000001090c7211 */ /* 0x000fc600078e10ff */
[----:B------:R1:W-:Y:S04]  /*3100*/  STL [R8], R13 ;  /* 0x0000000d08007387 */ /* 0x0003e80000100800 */
[----:B------:R-:W2:Y:S01]  /*3110*/  LDL R9, [R12] ;  /* 0x000000000c097983 */ /* 0x000ea20000100800 */
[----:B------:R-:W-:Y:S01]  /*3120*/  LEA R16, R10, R1, 0x2 ;  /* 0x000000010a107211 */ /* 0x000fe200078e10ff */
[----:B--2---:R-:W-:-:S05]  /*3130*/  VIADD R15, R9, 0x1 ;  /* 0x00000001090f7836 */ /* 0x004fca0000000000 */
[----:B------:R2:W-:Y:S04]  /*3140*/  STL [R12], R15 ;  /* 0x0000000f0c007387 */ /* 0x0005e80000100800 */
[----:B------:R-:W3:Y:S01]  /*3150*/  LDL R9, [R16] ;  /* 0x0000000010097983 */ /* 0x000ee20000100800 */
[----:B------:R-:W-:Y:S01]  /*3160*/  IMAD R18, R11, 0x4, R1 ;  /* 0x000000040b127824 */ /* 0x000fe200078e0201 */
[----:B---3--:R-:W-:-:S05]  /*3170*/  IADD3 R17, PT, PT, R9, 0x1, RZ ;  /* 0x0000000109117810 */ /* 0x008fca0007ffe0ff */
[----:B------:R3:W-:Y:S04]  /*3180*/  STL [R16], R17 ;  /* 0x0000001110007387 */ /* 0x0007e80000100800 */
[----:B------:R-:W4:Y:S02]  /*3190*/  LDL R9, [R18] ;  /* 0x0000000012097983 */ /* 0x000f240000100800 */
[----:B----4-:R-:W-:-:S05]  /*31a0*/  IADD3 R19, PT, PT, R9, 0x1, RZ ;  /* 0x0000000109137810 */ /* 0x010fca0007ffe0ff */
[----:B------:R4:W-:Y:S04]  /*31b0*/  STL [R18], R19 ;  /* 0x0000001312007387 */ /* 0x0009e80000100800 */
[----:B-1----:R-:W5:Y:S02]  /*31c0*/  LDL.128 R8, [R6+-0x10] ;  /* 0xfffff00006087983 */ /* 0x002f640000100c00 */
[----:B-----5:R-:W-:-:S05]  /*31d0*/  LEA R8, R8, R1, 0x2 ;  /* 0x0000000108087211 */ /* 0x020fca00078e10ff */
[----:B------:R-:W5:Y:S01]  /*31e0*/  LDL R13, [R8] ;  /* 0x00000000080d7983 */ /* 0x000f620000100800 */
[----:B--2---:R-:W-:Y:S01]  /*31f0*/  LEA R12, R9, R1, 0x2 ;  /* 0x00000001090c7211 */ /* 0x004fe200078e10ff */
[----:B-----5:R-:W-:-:S05]  /*3200*/  VIADD R13, R13, 0x1 ;  /* 0x000000010d0d7836 */ /* 0x020fca0000000000 */
[----:B------:R1:W-:Y:S04]  /*3210*/  STL [R8], R13 ;  /* 0x0000000d08007387 */ /* 0x0003e80000100800 */
[----:B------:R-:W2:Y:S01]  /*3220*/  LDL R9, [R12] ;  /* 0x000000000c097983 */ /* 0x000ea20000100800 */
[----:B---3--:R-:W-:Y:S01]  /*3230*/  IMAD R16, R10, 0x4, R1 ;  /* 0x000000040a107824 */ /* 0x008fe200078e0201 */
[----:B--2---:R-:W-:-:S05]  /*3240*/  IADD3 R15, PT, PT, R9, 0x1, RZ ;  /* 0x00000001090f7810 */ /* 0x004fca0007ffe0ff */
[----:B------:R2:W-:Y:S04]  /*3250*/  STL [R12], R15 ;  /* 0x0000000f0c007387 */ /* 0x0005e80000100800 */
[----:B------:R-:W3:Y:S01]  /*3260*/  LDL R9, [R16] ;  /* 0x0000000010097983 */ /* 0x000ee20000100800 */
[----:B----4-:R-:W-:Y:S02]  /*3270*/  LEA R18, R11, R1, 0x2 ;  /* 0x000000010b127211 */ /* 0x010fe400078e10ff */
[----:B---3--:R-:W-:-:S05]  /*3280*/  IADD3 R17, PT, PT, R9, 0x1, RZ ;  /* 0x0000000109117810 */ /* 0x008fca0007ffe0ff */
[----:B------:R3:W-:Y:S04]  /*3290*/  STL [R16], R17 ;  /* 0x0000001110007387 */ /* 0x0007e80000100800 */
[----:B------:R-:W4:Y:S02]  /*32a0*/  LDL R9, [R18] ;  /* 0x0000000012097983 */ /* 0x000f240000100800 */
[----:B----4-:R-:W-:-:S05]  /*32b0*/  VIADD R19, R9, 0x1 ;  /* 0x0000000109137836 */ /* 0x010fca0000000000 */
[----:B------:R4:W-:Y:S04]  /*32c0*/  STL [R18], R19 ;  /* 0x0000001312007387 */ /* 0x0009e80000100800 */
[----:B-1----:R-:W5:Y:S02]  /*32d0*/  LDL.128 R8, [R6] ;  /* 0x0000000006087983 */ /* 0x002f640000100c00 */
[----:B-----5:R-:W-:-:S05]  /*32e0*/  LEA R8, R8, R1, 0x2 ;  /* 0x0000000108087211 */ /* 0x020fca00078e10ff */
[----:B------:R-:W5:Y:S01]  /*32f0*/  LDL R13, [R8] ;  /* 0x00000000080d7983 */ /* 0x000f620000100800 */
[----:B--2---:R-:W-:Y:S01]  /*3300*/  IMAD R12, R9, 0x4, R1 ;  /* 0x00000004090c7824 */ /* 0x004fe200078e0201 */
[----:B-----5:R-:W-:-:S05]  /*3310*/  IADD3 R13, PT, PT, R13, 0x1, RZ ;  /* 0x000000010d0d7810 */ /* 0x020fca0007ffe0ff */
[----:B------:R1:W-:Y:S04]  /*3320*/  STL [R8], R13 ;  /* 0x0000000d08007387 */ /* 0x0003e80000100800 */
[----:B------:R-:W2:Y:S01]  /*3330*/  LDL R9, [R12] ;  /* 0x000000000c097983 */ /* 0x000ea20000100800 */
[----:B---3--:R-:W-:Y:S02]  /*3340*/  LEA R16, R10, R1, 0x2 ;  /* 0x000000010a107211 */ /* 0x008fe400078e10ff */
[----:B--2---:R-:W-:-:S05]  /*3350*/  IADD3 R15, PT, PT, R9, 0x1, RZ ;  /* 0x00000001090f7810 */ /* 0x004fca0007ffe0ff */
[----:B------:R2:W-:Y:S04]  /*3360*/  STL [R12], R15 ;  /* 0x0000000f0c007387 */ /* 0x0005e80000100800 */
[----:B------:R-:W3:Y:S01]  /*3370*/  LDL R9, [R16] ;  /* 0x0000000010097983 */ /* 0x000ee20000100800 */
[----:B----4-:R-:W-:Y:S01]  /*3380*/  LEA R18, R11, R1, 0x2 ;  /* 0x000000010b127211 */ /* 0x010fe200078e10ff */
[----:B---3--:R-:W-:-:S05]  /*3390*/  VIADD R17, R9, 0x1 ;  /* 0x0000000109117836 */ /* 0x008fca0000000000 */
[----:B------:R3:W-:Y:S04]  /*33a0*/  STL [R16], R17 ;  /* 0x0000001110007387 */ /* 0x0007e80000100800 */
[----:B------:R-:W4:Y:S02]  /*33b0*/  LDL R9, [R18] ;  /* 0x0000000012097983 */ /* 0x000f240000100800 */
[----:B----4-:R-:W-:-:S05]  /*33c0*/  IADD3 R19, PT, PT, R9, 0x1, RZ ;  /* 0x0000000109137810 */ /* 0x010fca0007ffe0ff */
[----:B------:R4:W-:Y:S04]  /*33d0*/  STL [R18], R19 ;  /* 0x0000001312007387 */ /* 0x0009e80000100800 */
[----:B-1----:R-:W5:Y:S02]  /*33e0*/  LDL.128 R8, [R6+0x10] ;  /* 0x0000100006087983 */ /* 0x002f640000100c00 */
[----:B-----5:R-:W-:-:S05]  /*33f0*/  IMAD R8, R8, 0x4, R1 ;  /* 0x0000000408087824 */ /* 0x020fca00078e0201 */
[----:B------:R-:W5:Y:S01]  /*3400*/  LDL R13, [R8] ;  /* 0x00000000080d7983 */ /* 0x000f620000100800 */
[----:B------:R-:W-:Y:S02]  /*3410*/  LEA R9, R9, R1, 0x2 ;  /* 0x0000000109097211 */ /* 0x000fe400078e10ff */
[----:B-----5:R-:W-:-:S05]  /*3420*/  IADD3 R13, PT, PT, R13, 0x1, RZ ;  /* 0x000000010d0d7810 */ /* 0x020fca0007ffe0ff */
[----:B------:R4:W-:Y:S04]  /*3430*/  STL [R8], R13 ;  /* 0x0000000d08007387 */ /* 0x0009e80000100800 */
[----:B--2---:R-:W2:Y:S01]  /*3440*/  LDL R12, [R9] ;  /* 0x00000000090c7983 */ /* 0x004ea20000100800 */
[----:B------:R-:W-:Y:S01]  /*3450*/  LEA R10, R10, R1, 0x2 ;  /* 0x000000010a0a7211 */ /* 0x000fe200078e10ff */
[----:B--2---:R-:W-:-:S05]  /*3460*/  VIADD R12, R12, 0x1 ;  /* 0x000000010c0c7836 */ /* 0x004fca0000000000 */
[----:B------:R4:W-:Y:S04]  /*3470*/  STL [R9], R12 ;  /* 0x0000000c09007387 */ /* 0x0009e80000100800 */
[----:B------:R-:W2:Y:S01]  /*3480*/  LDL R15, [R10] ;  /* 0x000000000a0f7983 */ /* 0x000ea20000100800 */
[----:B------:R-:W-:Y:S01]  /*3490*/  IMAD R11, R11, 0x4, R1 ;  /* 0x000000040b0b7824 */ /* 0x000fe200078e0201 */
[----:B--2---:R-:W-:-:S05]  /*34a0*/  IADD3 R15, PT, PT, R15, 0x1, RZ ;  /* 0x000000010f0f7810 */ /* 0x004fca0007ffe0ff */
[----:B------:R4:W-:Y:S04]  /*34b0*/  STL [R10], R15 ;  /* 0x0000000f0a007387 */ /* 0x0009e80000100800 */
[----:B---3--:R-:W2:Y:S01]  /*34c0*/  LDL R16, [R11] ;  /* 0x000000000b107983 */ /* 0x008ea20000100800 */
[----:B------:R-:W-:Y:S01]  /*34d0*/  IADD3 R7, PT, PT, R7, 0x10, RZ ;  /* 0x0000001007077810 */ /* 0x000fe20007ffe0ff */
[----:B------:R-:W-:-:S03]  /*34e0*/  VIADD R6, R6, 0x40 ;  /* 0x0000004006067836 */ /* 0x000fc60000000000 */
[----:B------:R-:W-:Y:S02]  /*34f0*/  ISETP.NE.AND P0, PT, R7, RZ, PT ;  /* 0x000000ff0700720c */ /* 0x000fe40003f05270 */
[----:B--2---:R-:W-:-:S05]  /*3500*/  IADD3 R16, PT, PT, R16, 0x1, RZ ;  /* 0x0000000110107810 */ /* 0x004fca0007ffe0ff */
[----:B------:R4:W-:Y:S06]  /*3510*/  STL [R11], R16 ;  /* 0x000000100b007387 */ /* 0x0009ec0000100800 */
[----:B------:R-:W-:Y:S05]  /*3520*/  @P0 BRA `(.L_x_74) ;  /* 0xfffffff800e00947 */ /* 0x000fea000383ffff */
[----:B------:R-:W-:Y:S05]  /*3530*/  BSYNC.RECONVERGENT B2 ;  /* 0x0000000000027941 */ /* 0x000fea0003800200 */
.L_x_73:
[----:B------:R-:W-:Y:S04]  /*3540*/  BSSY.RECONVERGENT B2, `(.L_x_72) ;  /* 0x0000057000027945 */ /* 0x000fe80003800200 */
[----:B------:R-:W-:Y:S05]  /*3550*/  @!P1 BRA `(.L_x_75) ;  /* 0x0000000400549947 */ /* 0x000fea0003800000 */
[----:B------:R-:W-:Y:S02]  /*3560*/  ISETP.GE.U32.AND P0, PT, R14, 0x8, PT ;  /* 0x000000080e00780c */ /* 0x000fe40003f06070 */
[----:B----4-:R-:W-:-:S04]  /*3570*/  LOP3.LUT R13, R3, 0x7, RZ, 0xc0, !PT ;  /* 0x00000007030d7812 */ /* 0x010fc800078ec0ff */
[----:B------:R-:W-:-:S07]  /*3580*/  ISETP.NE.AND P1, PT, R13, RZ, PT ;  /* 0x000000ff0d00720c */ /* 0x000fce0003f25270 */
[----:B------:R-:W-:Y:S06]  /*3590*/  @!P0 BRA `(.L_x_76) ;  /* 0x0000000000a88947 */ /* 0x000fec0003800000 */
[----:B------:R-:W-:-:S05]  /*35a0*/  LEA R6, R5, R4, 0x2 ;  /* 0x0000000405067211 */ /* 0x000fca00078e10ff */
[----:B--2---:R-:W2:Y:S02]  /*35b0*/  LDL R8, [R6] ;  /* 0x0000000006087983 */ /* 0x004ea40000100800 */
[----:B--2---:R-:W-:-:S05]  /*35c0*/  LEA R8, R8, R1, 0x2 ;  /* 0x0000000108087211 */ /* 0x004fca00078e10ff */
[----:B------:R-:W2:Y:S02]  /*35d0*/  LDL R7, [R8] ;  /* 0x0000000008077983 */ /* 0x000ea40000100800 */
[----:B--2---:R-:W-:-:S05]  /*35e0*/  VIADD R7, R7, 0x1 ;  /* 0x0000000107077836 */ /* 0x004fca0000000000 */
[----:B------:R1:W-:Y:S04]  /*35f0*/  STL [R8], R7 ;  /* 0x0000000708007387 */ /* 0x0003e80000100800 */
[----:B------:R-:W2:Y:S02]  /*3600*/  LDL R10, [R6+0x4] ;  /* 0x00000400060a7983 */ /* 0x000ea40000100800 */
[----:B--2---:R-:W-:-:S05]  /*3610*/  LEA R10, R10, R1, 0x2 ;  /* 0x000000010a0a7211 */ /* 0x004fca00078e10ff */
[----:B------:R-:W2:Y:S02]  /*3620*/  LDL R9, [R10] ;  /* 0x000000000a097983 */ /* 0x000ea40000100800 */
[----:B--2---:R-:W-:-:S05]  /*3630*/  IADD3 R9, PT, PT, R9, 0x1, RZ ;  /* 0x0000000109097810 */ /* 0x004fca0007ffe0ff */
[----:B------:R2:W-:Y:S04]  /*3640*/  STL [R10], R9 ;  /* 0x000000090a007387 */ /* 0x0005e80000100800 */
[----:B------:R-:W3:Y:S02]  /*3650*/  LDL R12, [R6+0x8] ;  /* 0x00000800060c7983 */ /* 0x000ee40000100800 */
[----:B---3--:R-:W-:-:S05]  /*3660*/  IMAD R12, R12, 0x4, R1 ;  /* 0x000000040c0c7824 */ /* 0x008fca00078e0201 */
[----:B------:R-:W3:Y:S02]  /*3670*/  LDL R11, [R12] ;  /* 0x000000000c0b7983 */ /* 0x000ee40000100800 */
[----:B---3--:R-:W-:-:S05]  /*3680*/  IADD3 R11, PT, PT, R11, 0x1, RZ ;  /* 0x000000010b0b7810 */ /* 0x008fca0007ffe0ff */
[----:B------:R3:W-:Y:S04]  /*3690*/  STL [R12], R11 ;  /* 0x0000000b0c007387 */ /* 0x0007e80000100800 */
[----:B-1----:R-:W4:Y:S02]  /*36a0*/  LDL R8, [R6+0xc] ;  /* 0x00000c0006087983 */ /* 0x002f240000100800 */
[----:B----4-:R-:W-:-:S05]  /*36b0*/  LEA R8, R8, R1, 0x2 ;  /* 0x0000000108087211 */ /* 0x010fca00078e10ff */
[----:B------:R-:W4:Y:S02]  /*36c0*/  LDL R7, [R8] ;  /* 0x0000000008077983 */ /* 0x000f240000100800 */
[----:B----4-:R-:W-:-:S05]  /*36d0*/  VIADD R7, R7, 0x1 ;  /* 0x0000000107077836 */ /* 0x010fca0000000000 */
[----:B------:R1:W-:Y:S04]  /*36e0*/  STL [R8], R7 ;  /* 0x0000000708007387 */ /* 0x0003e80000100800 */
[----:B--2---:R-:W2:Y:S02]  /*36f0*/  LDL R10, [R6+0x10] ;  /* 0x00001000060a7983 */ /* 0x004ea40000100800 */
[----:B--2---:R-:W-:-:S05]  /*3700*/  LEA R10, R10, R1, 0x2 ;  /* 0x000000010a0a7211 */ /* 0x004fca00078e10ff */
[----:B------:R-:W2:Y:S02]  /*3710*/  LDL R9, [R10] ;  /* 0x000000000a097983 */ /* 0x000ea40000100800 */
[----:B--2---:R-:W-:-:S05]  /*3720*/  IADD3 R9, PT, PT, R9, 0x1, RZ ;  /* 0x0000000109097810 */ /* 0x004fca0007ffe0ff */
[----:B------:R2:W-:Y:S04]  /*3730*/  STL [R10], R9 ;  /* 0x000000090a007387 */ /* 0x0005e80000100800 */
[----:B---3--:R-:W3:Y:S02]  /*3740*/  LDL R12, [R6+0x14] ;  /* 0x00001400060c7983 */ /* 0x008ee40000100800 */
        /* <DEDUP_REMOVED lines=11> */
[----:B------:R-:W2:Y:S01]  /*3800*/  LDL R9, [R10] ;  /* 0x000000000a097983 */ /* 0x000ea20000100800 */
[----:B------:R-:W-:Y:S01]  /*3810*/  VIADD R5, R5, 0x8 ;  /* 0x0000000805057836 */ /* 0x000fe20000000000 */
[----:B--2---:R-:W-:-:S05]  /*3820*/  IADD3 R9, PT, PT, R9, 0x1, RZ ;  /* 0x0000000109097810 */ /* 0x004fca0007ffe0ff */
[----:B------:R3:W-:Y:S02]  /*3830*/  STL [R10], R9 ;  /* 0x000000090a007387 */ /* 0x0007e40000100800 */
.L_x_76:
[----:B------:R-:W-:Y:S05]  /*3840*/  @!P1 BRA `(.L_x_75) ;  /* 0x0000000000989947 */ /* 0x000fea0003800000 */
[----:B------:R-:W-:Y:S02]  /*3850*/  ISETP.GE.U32.AND P0, PT, R13, 0x4, PT ;  /* 0x000000040d00780c */ /* 0x000fe40003f06070 */
[----:B--23--:R-:W-:-:S04]  /*3860*/  LOP3.LUT R11, R3, 0x3, RZ, 0xc0, !PT ;  /* 0x00000003030b7812 */ /* 0x00cfc800078ec0ff */
[----:B------:R-:W-:-:S07]  /*3870*/  ISETP.NE.AND P1, PT, R11, RZ, PT ;  /* 0x000000ff0b00720c */ /* 0x000fce0003f25270 */
[----:B------:R-:W-:Y:S06]  /*3880*/  @!P0 BRA `(.L_x_77) ;  /* 0x0000000000588947 */ /* 0x000fec0003800000 */
[----:B------:R-:W-:-:S05]  /*3890*/  LEA R12, R5, R4, 0x2 ;  /* 0x00000004050c7211 */ /* 0x000fca00078e10ff */
[----:B------:R-:W2:Y:S02]  /*38a0*/  LDL R6, [R12] ;  /* 0x000000000c067983 */ /* 0x000ea40000100800 */
        /* <DEDUP_REMOVED lines=14> */
[----:B-1----:R-:W3:Y:S02]  /*3990*/  LDL R6, [R12+0xc] ;  /* 0x00000c000c067983 */ /* 0x002ee40000100800 */
[----:B---3--:R-:W-:-:S05]  /*39a0*/  LEA R6, R6, R1, 0x2 ;  /* 0x0000000106067211 */ /* 0x008fca00078e10ff */
[----:B------:R-:W3:Y:S01]  /*39b0*/  LDL R3, [R6] ;  /* 0x0000000006037983 */ /* 0x000ee20000100800 */
[----:B------:R-:W-:Y:S01]  /*39c0*/  IADD3 R5, PT, PT, R5, 0x4, RZ ;  /* 0x0000000405057810 */ /* 0x000fe20007ffe0ff */
[----:B---3--:R-:W-:-:S05]  /*39d0*/  VIADD R3, R3, 0x1 ;  /* 0x0000000103037836 */ /* 0x008fca0000000000 */
[----:B------:R2:W-:Y:S02]  /*39e0*/  STL [R6], R3 ;  /* 0x0000000306007387 */ /* 0x0005e40000100800 */
.L_x_77:
[----:B------:R-:W-:Y:S05]  /*39f0*/  @!P1 BRA `(.L_x_75) ;  /* 0x00000000002c9947 */ /* 0x000fea0003800000 */
[----:B--2---:R-:W-:Y:S01]  /*3a00*/  IMAD R7, R5, 0x4, R4 ;  /* 0x0000000405077824 */ /* 0x004fe200078e0204 */
[----:B------:R-:W-:-:S07]  /*3a10*/  IADD3 R3, PT, PT, -R11, RZ, RZ ;  /* 0x000000ff0b037210 */ /* 0x000fce0007ffe1ff */
.L_x_78:
[----:B-1----:R-:W2:Y:S02]  /*3a20*/  LDL R6, [R7] ;  /* 0x0000000007067983 */ /* 0x002ea40000100800 */
[----:B--2---:R-:W-:-:S05]  /*3a30*/  IMAD R6, R6, 0x4, R1 ;  /* 0x0000000406067824 */ /* 0x004fca00078e0201 */
[----:B------:R-:W2:Y:S01]  /*3a40*/  LDL R5, [R6] ;  /* 0x0000000006057983 */ /* 0x000ea20000100800 */
[----:B------:R-:W-:Y:S01]  /*3a50*/  IADD3 R3, PT, PT, R3, 0x1, RZ ;  /* 0x0000000103037810 */ /* 0x000fe20007ffe0ff */
[----:B------:R-:W-:-:S03]  /*3a60*/  VIADD R7, R7, 0x4 ;  /* 0x0000000407077836 */ /* 0x000fc60000000000 */
[----:B------:R-:W-:Y:S02]  /*3a70*/  ISETP.NE.AND P0, PT, R3, RZ, PT ;  /* 0x000000ff0300720c */ /* 0x000fe40003f05270 */
[----:B--2---:R-:W-:-:S05]  /*3a80*/  IADD3 R5, PT, PT, R5, 0x1, RZ ;  /* 0x0000000105057810 */ /* 0x004fca0007ffe0ff */
[----:B------:R1:W-:Y:S06]  /*3a90*/  STL [R6], R5 ;  /* 0x0000000506007387 */ /* 0x0003ec0000100800 */
[----:B------:R-:W-:Y:S05]  /*3aa0*/  @P0 BRA `(.L_x_78) ;  /* 0xfffffffc00dc0947 */ /* 0x000fea000383ffff */
.L_x_75:
[----:B------:R-:W-:Y:S05]  /*3ab0*/  BSYNC.RECONVERGENT B2 ;  /* 0x0000000000027941 */ /* 0x000fea0003800200 */
.L_x_72:
[----:B------:R-:W5:Y:S01]  /*3ac0*/  LDCU UR4, c[0x0][0x3a8] ;  /* 0x00007500ff0477ac */ /* 0x000f620008000800 */
[----:B--2---:R-:W-:Y:S01]  /*3ad0*/  HFMA2 R3, -RZ, RZ, 0, 0 ;  /* 0x00000000ff037431 */ /* 0x004fe200000001ff */
[----:B-----5:R-:W-:-:S09]  /*3ae0*/  UISETP.GE.AND UP0, UPT, UR4, 0x2, UPT ;  /* 0x000000020400788c */ /* 0x020fd2000bf06270 */
[----:B------:R-:W-:Y:S05]  /*3af0*/  BRA.U !UP0, `(.L_x_79) ;  /* 0x0000000108a07547 */ /* 0x000fea000b800000 */
[----:B-1----:R1:W5:Y:S01]  /*3b00*/  LDL R5, [R1] ;  /* 0x0000000001057983 */ /* 0x0023620000100800 */
[----:B------:R-:W-:Y:S01]  /*3b10*/  BSSY.RECONVERGENT B2, `(.L_x_79) ;  /* 0x0000026000027945 */ /* 0x000fe20003800200 */
[----:B------:R-:W-:Y:S01]  /*3b20*/  MOV R6, 0x1 ;  /* 0x0000000100067802 */ /* 0x000fe20000000f00 */
[----:B------:R-:W-:-:S07]  /*3b30*/  IMAD.MOV.U32 R3, RZ, RZ, RZ ;  /* 0x000000ffff037224 */ /* 0x000fce00078e00ff */
.L_x_83:
[----:B---3--:R-:W-:-:S05]  /*3b40*/  LEA R7, R6, R1, 0x2 ;  /* 0x0000000106077211 */ /* 0x008fca00078e10ff */
[----:B----4-:R-:W2:Y:S01]  /*3b50*/  LDL R8, [R7] ;  /* 0x0000000007087983 */ /* 0x010ea20000100800 */
[----:B------:R-:W-:Y:S01]  /*3b60*/  BSSY.RECONVERGENT B3, `(.L_x_80) ;  /* 0x000001c000037945 */ /* 0x000fe20003800200 */
[----:B------:R-:W-:Y:S01]  /*3b70*/  MOV R9, R3 ;  /* 0x0000000300097202 */ /* 0x000fe20000000f00 */
[----:B-----5:R-:W-:Y:S01]  /*3b80*/  IMAD.MOV.U32 R10, RZ, RZ, R5 ;  /* 0x000000ffff0a7224 */ /* 0x020fe200078e0005 */
[----:B------:R-:W-:Y:S02]  /*3b90*/  MOV R3, R6 ;  /* 0x0000000600037202 */ /* 0x000fe40000000f00 */
[----:B--2---:R-:W-:Y:S02]  /*3ba0*/  ISETP.GT.AND P0, PT, R8, R5, PT ;  /* 0x000000050800720c */ /* 0x004fe40003f04270 */
[----:B------:R-:W-:-:S11]  /*3bb0*/  MOV R5, R8 ;  /* 0x0000000800057202 */ /* 0x000fd60000000f00 */
[----:B------:R-:W-:Y:S05]  /*3bc0*/  @P0 BRA `(.L_x_81) ;  /* 0x0000000000540947 */ /* 0x000fea0003800000 */
[----:B------:R-:W2:Y:S01]  /*3bd0*/  LDC R3, c[0x0][0x39c] ;  /* 0x0000e700ff037b82 */ /* 0x000ea20000000800 */
[----:B------:R-:W-:-:S04]  /*3be0*/  ISETP.NE.AND P0, PT, R10, R5, PT ;  /* 0x000000050a00720c */ /* 0x000fc80003f05270 */
[----:B------:R-:W-:Y:S02]  /*3bf0*/  ISETP.EQ.OR P0, PT, R5, RZ, P0 ;  /* 0x000000ff0500720c */ /* 0x000fe40000702670 */
[----:B------:R-:W-:Y:S02]  /*3c00*/  MOV R5, R10 ;  /* 0x0000000a00057202 */ /* 0x000fe40000000f00 */
[----:B--2---:R-:W-:Y:S01]  /*3c10*/  ISETP.LT.OR P0, PT, R3, 0x1, P0 ;  /* 0x000000010300780c */ /* 0x004fe20000701670 */
[----:B------:R-:W-:-:S12]  /*3c20*/  IMAD.MOV.U32 R3, RZ, RZ, R9 ;  /* 0x000000ffff037224 */ /* 0x000fd800078e0009 */
[----:B------:R-:W-:Y:S05]  /*3c30*/  @P0 BRA `(.L_x_81) ;  /* 0x0000000000380947 */ /* 0x000fea0003800000 */
[----:B------:R-:W-:-:S07]  /*3c40*/  HFMA2 R7, -RZ, RZ, 0, 0 ;  /* 0x00000000ff077431 */ /* 0x000fce00000001ff */
.L_x_82:
[----:B------:R-:W-:-:S06]  /*3c50*/  IMAD R8, R7, 0x4, R4 ;  /* 0x0000000407087824 */ /* 0x000fcc00078e0204 */
[----:B------:R-:W2:Y:S01]  /*3c60*/  LDL R8, [R8] ;  /* 0x0000000008087983 */ /* 0x000ea20000100800 */
[----:B------:R-:W-:Y:S02]  /*3c70*/  MOV R3, R6 ;  /* 0x0000000600037202 */ /* 0x000fe40000000f00 */
[----:B------:R-:W-:Y:S02]  /*3c80*/  MOV R5, R10 ;  /* 0x0000000a00057202 */ /* 0x000fe40000000f00 */
[----:B--2---:R-:W-:-:S13]  /*3c90*/  ISETP.NE.AND P0, PT, R8, R6, PT ;  /* 0x000000060800720c */ /* 0x004fda0003f05270 */
[----:B------:R-:W-:Y:S05]  /*3ca0*/  @!P0 BRA `(.L_x_81) ;  /* 0x00000000001c8947 */ /* 0x000fea0003800000 */
[----:B------:R-:W2:Y:S01]  /*3cb0*/  LDCU UR4, c[0x0][0x39c] ;  /* 0x00007380ff0477ac */ /* 0x000ea20008000800 */
[----:B------:R-:W-:Y:S01]  /*3cc0*/  VIADD R7, R7, 0x1 ;  /* 0x0000000107077836 */ /* 0x000fe20000000000 */
[-C--:B------:R-:W-:Y:S02]  /*3cd0*/  ISETP.NE.AND P1, PT, R8, R9.reuse, PT ;  /* 0x000000090800720c */ /* 0x080fe40003f25270 */
[----:B------:R-:W-:Y:S02]  /*3ce0*/  MOV R3, R9 ;  /* 0x0000000900037202 */ /* 0x000fe40000000f00 */
[----:B------:R-:W-:Y:S02]  /*3cf0*/  MOV R5, R10 ;  /* 0x0000000a00057202 */ /* 0x000fe40000000f00 */
[----:B--2---:R-:W-:-:S13]  /*3d00*/  ISETP.GE.AND P0, PT, R7, UR4, PT ;  /* 0x0000000407007c0c */ /* 0x004fda000bf06270 */
[----:B------:R-:W-:Y:S05]  /*3d10*/  @!P0 BRA P1, `(.L_x_82) ;  /* 0xfffffffc00cc8947 */ /* 0x000fea000083ffff */
.L_x_81:
[----:B------:R-:W-:Y:S05]  /*3d20*/  BSYNC.RECONVERGENT B3 ;  /* 0x0000000000037941 */ /* 0x000fea0003800200 */
.L_x_80:
[----:B------:R-:W2:Y:S01]  /*3d30*/  LDCU UR4, c[0x0][0x3a8] ;  /* 0x00007500ff0477ac */ /* 0x000ea20008000800 */
[----:B------:R-:W-:-:S05]  /*3d40*/  VIADD R6, R6, 0x1 ;  /* 0x0000000106067836 */ /* 0x000fca0000000000 */
[----:B--2---:R-:W-:-:S13]  /*3d50*/  ISETP.NE.AND P0, PT, R6, UR4, PT ;  /* 0x0000000406007c0c */ /* 0x004fda000bf05270 */
[----:B------:R-:W-:Y:S05]  /*3d60*/  @P0 BRA `(.L_x_83) ;  /* 0xfffffffc00740947 */ /* 0x000fea000383ffff */
[----:B------:R-:W-:Y:S05]  /*3d70*/  BSYNC.RECONVERGENT B2 ;  /* 0x0000000000027941 */ /* 0x000fea0003800200 */
.L_x_79:
[----:B-1----:R-:W1:Y:S02]  /*3d80*/  LDC.64 R4, c[0x0][0x3a0] ;  /* 0x0000e800ff047b82 */ /* 0x002e640000000a00 */
[----:B-1----:R-:W-:-:S05]  /*3d90*/  IMAD.WIDE R4, R2, 0x4, R4 ;  /* 0x0000000402047825 */ /* 0x002fca00078e0204 */
[----:B------:R1:W-:Y:S02]  /*3da0*/  STG.E desc[UR6][R4.64], R3 ;  /* 0x0000000304007986 */ /* 0x0003e4000c101906 */
.L_x_64:
[----:B------:R-:W-:Y:S05]  /*3db0*/  BSYNC.RECONVERGENT B1 ;  /* 0x0000000000017941 */ /* 0x000fea0003800200 */
.L_x_49:
[----:B------:R-:W-:Y:S05]  /*3dc0*/  WARPSYNC.ALL ;  /* 0x0000000000007948 */ /* 0x000fea0003800000 */
[----:B------:R-:W5:Y:S02]  /*3dd0*/  LDC R2, c[0x0][0x39c] ;  /* 0x0000e700ff027b82 */ /* 0x000f640000000800 */
[----:B-----5:R-:W-:-:S13]  /*3de0*/  ISETP.GE.AND P0, PT, R2, 0x1, PT ;  /* 0x000000010200780c */ /* 0x020fda0003f06270 */
[----:B------:R-:W-:Y:S05]  /*3df0*/  @!P0 EXIT ;  /* 0x000000000000894d */ /* 0x000fea0003800000 */
[C---:B------:R-:W-:Y:S01]  /*3e00*/  ISETP.GE.U32.AND P0, PT, R2.reuse, 0x10, PT ;  /* 0x000000100200780c */ /* 0x040fe20003f06070 */
[----:B-12---:R-:W-:Y:S01]  /*3e10*/  HFMA2 R3, -RZ, RZ, 0, 0 ;  /* 0x00000000ff037431 */ /* 0x006fe200000001ff */
[----:B------:R-:W-:Y:S01]  /*3e20*/  LOP3.LUT R21, R2, 0xf, RZ, 0xc0, !PT ;  /* 0x0000000f02157812 */ /* 0x000fe200078ec0ff */
[----:B------:R-:W-:-:S03]  /*3e30*/  IMAD R20, R20, 0x14, RZ ;  /* 0x0000001414147824 */ /* 0x000fc600078e02ff */
[----:B------:R-:W-:-:S07]  /*3e40*/  ISETP.NE.AND P1, PT, R21, RZ, PT ;  /* 0x000000ff1500720c */ /* 0x000fce0003f25270 */
[----:B------:R-:W-:Y:S06]  /*3e50*/  @!P0 BRA `(.L_x_84) ;  /* 0x00000000009c8947 */ /* 0x000fec0003800000 */
[----:B------:R-:W1:Y:S01]  /*3e60*/  LDCU.64 UR4, c[0x0][0x388] ;  /* 0x00007100ff0477ac */ /* 0x000e620008000a00 */
[----:B------:R-:W-:Y:S01]  /*3e70*/  LOP3.LUT R3, R2, 0x7ffffff0, RZ, 0xc0, !PT ;  /* 0x7ffffff002037812 */ /* 0x000fe200078ec0ff */
[----:B------:R-:W-:Y:S01]  /*3e80*/  IMAD.MOV.U32 R23, RZ, RZ, R20 ;  /* 0x000000ffff177224 */ /* 0x000fe200078e0014 */
[----:B------:R-:W-:Y:S02]  /*3e90*/  IADD3 R22, PT, PT, R1, 0x220, RZ ;  /* 0x0000022001167810 */ /* 0x000fe40007ffe0ff */
[----:B------:R-:W-:Y:S01]  /*3ea0*/  IADD3 R24, PT, PT, -R3, RZ, RZ ;  /* 0x000000ff03187210 */ /* 0x000fe20007ffe1ff */
[----:B-1----:R-:W-:-:S04]  /*3eb0*/  UIADD3 UR4, UP0, UPT, UR4, 0x40, URZ ;  /* 0x0000004004047890 */ /* 0x002fc8000ff1e0ff */
[----:B------:R-:W-:-:S12]  /*3ec0*/  UIADD3.X UR5, UPT, UPT, URZ, UR5, URZ, UP0, !UPT ;  /* 0x00000005ff057290 */ /* 0x000fd800087fe4ff */
.L_x_85:
[----:B-1-3--:R-:W2:Y:S04]  /*3ed0*/  LDL.128 R4, [R22+-0x40] ;  /* 0xffffc00016047983 */ /* 0x00aea80000100c00 */
[----:B----4-:R-:W3:Y:S04]  /*3ee0*/  LDL.128 R16, [R22+-0x30] ;  /* 0xffffd00016107983 */ /* 0x010ee80000100c00 */
[----:B------:R-:W4:Y:S04]  /*3ef0*/  LDL.128 R12, [R22+-0x20] ;  /* 0xffffe000160c7983 */ /* 0x000f280000100c00 */
[----:B------:R-:W5:Y:S01]  /*3f00*/  LDL.128 R8, [R22+-0x10] ;  /* 0xfffff00016087983 */ /* 0x000f620000100c00 */
[----:B------:R-:W-:Y:S01]  /*3f10*/  MOV R26, UR4 ;  /* 0x00000004001a7c02 */ /* 0x000fe20008000f00 */
[----:B------:R-:W-:-:S04]  /*3f20*/  IMAD.U32 R27, RZ, RZ, UR5 ;  /* 0x00000005ff1b7e24 */ /* 0x000fc8000f8e00ff */
[----:B------:R-:W-:-:S05]  /*3f30*/  IMAD.WIDE R26, R23, 0x8, R26 ;  /* 0x00000008171a7825 */ /* 0x000fca00078e021a */
[----:B--2---:R-:W-:Y:S04]  /*3f40*/  STG.E.64 desc[UR6][R26.64+-0x40], R4 ;  /* 0xffffc0041a007986 */ /* 0x004fe8000c101b06 */
[----:B------:R1:W-:Y:S04]  /*3f50*/  STG.E.64 desc[UR6][R26.64+-0x38], R6 ;  /* 0xffffc8061a007986 */ /* 0x0003e8000c101b06 */
[----:B---3--:R-:W-:Y:S04]  /*3f60*/  STG.E.64 desc[UR6][R26.64+-0x30], R16 ;  /* 0xffffd0101a007986 */ /* 0x008fe8000c101b06 */
[----:B------:R2:W-:Y:S04]  /*3f70*/  STG.E.64 desc[UR6][R26.64+-0x28], R18 ;  /* 0xffffd8121a007986 */ /* 0x0005e8000c101b06 */
[----:B----4-:R-:W-:Y:S04]  /*3f80*/  STG.E.64 desc[UR6][R26.64+-0x20], R12 ;  /* 0xffffe00c1a007986 */ /* 0x010fe8000c101b06 */
[----:B------:R3:W-:Y:S04]  /*3f90*/  STG.E.64 desc[UR6][R26.64+-0x18], R14 ;  /* 0xffffe80e1a007986 */ /* 0x0007e8000c101b06 */
[----:B-----5:R-:W-:Y:S04]  /*3fa0*/  STG.E.64 desc[UR6][R26.64+-0x10], R8 ;  /* 0xfffff0081a007986 */ /* 0x020fe8000c101b06 */
[----:B------:R4:W-:Y:S04]  /*3fb0*/  STG.E.64 desc[UR6][R26.64+-0x8], R10 ;  /* 0xfffff80a1a007986 */ /* 0x0009e8000c101b06 */
[----:B-1----:R-:W5:Y:S04]  /*3fc0*/  LDL.128 R4, [R22] ;  /* 0x0000000016047983 */ /* 0x002f680000100c00 */
[----:B--2---:R-:W2:Y:S04]  /*3fd0*/  LDL.128 R16, [R22+0x10] ;  /* 0x0000100016107983 */ /* 0x004ea80000100c00 */
[----:B---3--:R-:W3:Y:S04]  /*3fe0*/  LDL.128 R12, [R22+0x20] ;  /* 0x00002000160c7983 */ /* 0x008ee80000100c00 */
[----:B----4-:R1:W4:Y:S01]  /*3ff0*/  LDL.128 R8, [R22+0x30] ;  /* 0x0000300016087983 */ /* 0x0103220000100c00 */
[----:B------:R-:W-:Y:S01]  /*4000*/  IADD3 R24, PT, PT, R24, 0x10, RZ ;  /* 0x0000001018187810 */ /* 0x000fe20007ffe0ff */
[----:B------:R-:W-:-:S03]  /*4010*/  VIADD R23, R23, 0x10 ;  /* 0x0000001017177836 */ /* 0x000fc60000000000 */
[----:B------:R-:W-:Y:S02]  /*4020*/  ISETP.NE.AND P0, PT, R24, RZ, PT ;  /* 0x000000ff1800720c */ /* 0x000fe40003f05270 */
[----:B-1----:R-:W-:Y:S01]  /*4030*/  IADD3 R22, PT, PT, R22, 0x80, RZ ;  /* 0x0000008016167810 */ /* 0x002fe20007ffe0ff */
[----:B-----5:R1:W-:Y:S04]  /*4040*/  STG.E.64 desc[UR6][R26.64], R4 ;  /* 0x000000041a007986 */ /* 0x0203e8000c101b06 */
[----:B------:R1:W-:Y:S04]  /*4050*/  STG.E.64 desc[UR6][R26.64+0x8], R6 ;  /* 0x000008061a007986 */ /* 0x0003e8000c101b06 */
[----:B--2---:R1:W-:Y:S04]  /*4060*/  STG.E.64 desc[UR6][R26.64+0x10], R16 ;  /* 0x000010101a007986 */ /* 0x0043e8000c101b06 */
[----:B------:R1:W-:Y:S04]  /*4070*/  STG.E.64 desc[UR6][R26.64+0x18], R18 ;  /* 0x000018121a007986 */ /* 0x0003e8000c101b06 */
[----:B---3--:R1:W-:Y:S04]  /*4080*/  STG.E.64 desc[UR6][R26.64+0x20], R12 ;  /* 0x0000200c1a007986 */ /* 0x0083e8000c101b06 */
[----:B------:R1:W-:Y:S04]  /*4090*/  STG.E.64 desc[UR6][R26.64+0x28], R14 ;  /* 0x0000280e1a007986 */ /* 0x0003e8000c101b06 */
[----:B----4-:R1:W-:Y:S04]  /*40a0*/  STG.E.64 desc[UR6][R26.64+0x30], R8 ;  /* 0x000030081a007986 */ /* 0x0103e8000c101b06 */
[----:B------:R1:W-:Y:S01]  /*40b0*/  STG.E.64 desc[UR6][R26.64+0x38], R10 ;  /* 0x0000380a1a007986 */ /* 0x0003e2000c101b06 */
[----:B------:R-:W-:Y:S05]  /*40c0*/  @P0 BRA `(.L_x_85) ;  /* 0xfffffffc00800947 */ /* 0x000fea000383ffff */
.L_x_84:
[----:B------:R-:W-:Y:S05]  /*40d0*/  @!P1 EXIT ;  /* 0x000000000000994d */ /* 0x000fea0003800000 */
[----:B------:R-:W-:Y:S02]  /*40e0*/  ISETP.GE.U32.AND P0, PT, R21, 0x8, PT ;  /* 0x000000081500780c */ /* 0x000fe40003f06070 */
[----:B------:R-:W-:-:S04]  /*40f0*/  LOP3.LUT R25, R2, 0x7, RZ, 0xc0, !PT ;  /* 0x0000000702197812 */ /* 0x000fc800078ec0ff */
[----:B------:R-:W-:-:S07]  /*4100*/  ISETP.NE.AND P1, PT, R25, RZ, PT ;  /* 0x000000ff1900720c */ /* 0x000fce0003f25270 */
[----:B------:R-:W-:Y:S06]  /*4110*/  @!P0 BRA `(.L_x_86) ;  /* 0x0000000000448947 */ /* 0x000fec0003800000 */
[C---:B------:R-:W-:Y:S01]  /*4120*/  LEA R24, R3.reuse, R0, 0x3 ;  /* 0x0000000003187211 */ /* 0x040fe200078e18ff */
[----:B------:R-:W2:Y:S04]  /*4130*/  LDC.64 R22, c[0x0][0x388] ;  /* 0x0000e200ff167b82 */ /* 0x000ea80000000a00 */
[----:B-1-3--:R-:W3:Y:S04]  /*4140*/  LDL.128 R4, [R24] ;  /* 0x0000000018047983 */ /* 0x00aee80000100c00 */
[----:B----4-:R-:W4:Y:S04]  /*4150*/  LDL.128 R8, [R24+0x10] ;  /* 0x0000100018087983 */ /* 0x010f280000100c00 */
[----:B------:R-:W5:Y:S04]  /*4160*/  LDL.128 R12, [R24+0x20] ;  /* 0x00002000180c7983 */ /* 0x000f680000100c00 */
[----:B------:R-:W5:Y:S01]  /*4170*/  LDL.128 R16, [R24+0x30] ;  /* 0x0000300018107983 */ /* 0x000f620000100c00 */
[----:B------:R-:W-:Y:S01]  /*4180*/  IADD3 R21, PT, PT, R20, R3, RZ ;  /* 0x0000000314157210 */ /* 0x000fe20007ffe0ff */
[----:B------:R-:W-:-:S04]  /*4190*/  VIADD R3, R3, 0x8 ;  /* 0x0000000803037836 */ /* 0x000fc80000000000 */
[----:B--2---:R-:W-:-:S05]  /*41a0*/  IMAD.WIDE R22, R21, 0x8, R22 ;  /* 0x0000000815167825 */ /* 0x004fca00078e0216 */
[----:B---3--:R2:W-:Y:S04]  /*41b0*/  STG.E.64 desc[UR6][R22.64], R4 ;  /* 0x0000000416007986 */ /* 0x0085e8000c101b06 */
[----:B------:R2:W-:Y:S04]  /*41c0*/  STG.E.64 desc[UR6][R22.64+0x8], R6 ;  /* 0x0000080616007986 */ /* 0x0005e8000c101b06 */
[----:B----4-:R2:W-:Y:S04]  /*41d0*/  STG.E.64 desc[UR6][R22.64+0x10], R8 ;  /* 0x0000100816007986 */ /* 0x0105e8000c101b06 */
[----:B------:R2:W-:Y:S04]  /*41e0*/  STG.E.64 desc[UR6][R22.64+0x18], R10 ;  /* 0x0000180a16007986 */ /* 0x0005e8000c101b06 */
[----:B-----5:R2:W-:Y:S04]  /*41f0*/  STG.E.64 desc[UR6][R22.64+0x20], R12 ;  /* 0x0000200c16007986 */ /* 0x0205e8000c101b06 */
[----:B------:R2:W-:Y:S04]  /*4200*/  STG.E.64 desc[UR6][R22.64+0x28], R14 ;  /* 0x0000280e16007986 */ /* 0x0005e8000c101b06 */
[----:B------:R2:W-:Y:S04]  /*4210*/  STG.E.64 desc[UR6][R22.64+0x30], R16 ;  /* 0x0000301016007986 */ /* 0x0005e8000c101b06 */
[----:B------:R2:W-:Y:S02]  /*4220*/  STG.E.64 desc[UR6][R22.64+0x38], R18 ;  /* 0x0000381216007986 */ /* 0x0005e4000c101b06 */
.L_x_86:
[----:B------:R-:W-:Y:S05]  /*4230*/  @!P1 EXIT ;  /* 0x000000000000994d */ /* 0x000fea0003800000 */
[----:B------:R-:W-:Y:S02]  /*4240*/  ISETP.GE.U32.AND P0, PT, R25, 0x4, PT ;  /* 0x000000041900780c */ /* 0x000fe40003f06070 */
[----:B------:R-:W-:-:S04]  /*4250*/  LOP3.LUT R2, R2, 0x3, RZ, 0xc0, !PT ;  /* 0x0000000302027812 */ /* 0x000fc800078ec0ff */
[----:B------:R-:W-:-:S07]  /*4260*/  ISETP.NE.AND P1, PT, R2, RZ, PT ;  /* 0x000000ff0200720c */ /* 0x000fce0003f25270 */
[----:B------:R-:W-:Y:S06]  /*4270*/  @!P0 BRA `(.L_x_87) ;  /* 0x00000000002c8947 */ /* 0x000fec0003800000 */
[C---:B-12---:R-:W-:Y:S01]  /*4280*/  LEA R14, R3.reuse, R0, 0x3 ;  /* 0x00000000030e7211 */ /* 0x046fe200078e18ff */
[----:B---34-:R-:W1:Y:S04]  /*4290*/  LDC.64 R12, c[0x0][0x388] ;  /* 0x0000e200ff0c7b82 */ /* 0x018e680000000a00 */
[----:B------:R-:W2:Y:S04]  /*42a0*/  LDL.128 R8, [R14] ;  /* 0x000000000e087983 */ /* 0x000ea80000100c00 */
[----:B------:R-:W3:Y:S01]  /*42b0*/  LDL.128 R4, [R14+0x10] ;  /* 0x000010000e047983 */ /* 0x000ee20000100c00 */
[----:B------:R-:W-:Y:S01]  /*42c0*/  IADD3 R15, PT, PT, R20, R3, RZ ;  /* 0x00000003140f7210 */ /* 0x000fe20007ffe0ff */
[----:B------:R-:W-:-:S04]  /*42d0*/  VIADD R3, R3, 0x4 ;  /* 0x0000000403037836 */ /* 0x000fc80000000000 */
[----:B-1----:R-:W-:-:S05]  /*42e0*/  IMAD.WIDE R12, R15, 0x8, R12 ;  /* 0x000000080f0c7825 */ /* 0x002fca00078e020c */
[----:B--2---:R1:W-:Y:S04]  /*42f0*/  STG.E.64 desc[UR6][R12.64], R8 ;  /* 0x000000080c007986 */ /* 0x0043e8000c101b06 */
[----:B------:R1:W-:Y:S04]  /*4300*/  STG.E.64 desc[UR6][R12.64+0x8], R10 ;  /* 0x0000080a0c007986 */ /* 0x0003e8000c101b06 */
[----:B---3--:R1:W-:Y:S04]  /*4310*/  STG.E.64 desc[UR6][R12.64+0x10], R4 ;  /* 0x000010040c007986 */ /* 0x0083e8000c101b06 */
[----:B------:R1:W-:Y:S02]  /*4320*/  STG.E.64 desc[UR6][R12.64+0x18], R6 ;  /* 0x000018060c007986 */ /* 0x0003e4000c101b06 */
.L_x_87:
[----:B------:R-:W-:Y:S05]  /*4330*/  @!P1 EXIT ;  /* 0x000000000000994d */ /* 0x000fea0003800000 */
[----:B-12---:R-:W1:Y:S01]  /*4340*/  LDC.64 R4, c[0x0][0x388] ;  /* 0x0000e200ff047b82 */ /* 0x006e620000000a00 */
[----:B------:R-:W-:Y:S01]  /*4350*/  IMAD R6, R3, 0x8, R0 ;  /* 0x0000000803067824 */ /* 0x000fe200078e0200 */
[----:B---3--:R-:W-:Y:S02]  /*4360*/  IADD3 R7, PT, PT, R20, R3, RZ ;  /* 0x0000000314077210 */ /* 0x008fe40007ffe0ff */
[----:B------:R-:W-:-:S07]  /*4370*/  IADD3 R0, PT, PT, -R2, RZ, RZ ;  /* 0x000000ff02007210 */ /* 0x000fce0007ffe1ff */
.L_x_88:
[----:B--2-4-:R2:W3:Y:S01]  /*4380*/  LDL.64 R8, [R6] ;  /* 0x0000000006087983 */ /* 0x0144e20000100a00 */
[C---:B-1----:R-:W-:Y:S01]  /*4390*/  IMAD.WIDE R2, R7.reuse, 0x8, R4 ;  /* 0x0000000807027825 */ /* 0x042fe200078e0204 */
[----:B------:R-:W-:-:S03]  /*43a0*/  IADD3 R7, PT, PT, R7, 0x1, RZ ;  /* 0x0000000107077810 */ /* 0x000fc60007ffe0ff */
[----:B------:R-:W-:Y:S01]  /*43b0*/  VIADD R0, R0, 0x1 ;  /* 0x0000000100007836 */ /* 0x000fe20000000000 */
[----:B--2---:R-:W-:-:S04]  /*43c0*/  IADD3 R6, PT, PT, R6, 0x8, RZ ;  /* 0x0000000806067810 */ /* 0x004fc80007ffe0ff */
[----:B------:R-:W-:Y:S01]  /*43d0*/  ISETP.NE.AND P0, PT, R0, RZ, PT ;  /* 0x000000ff0000720c */ /* 0x000fe20003f05270 */
[----:B---3--:R2:W-:-:S12]  /*43e0*/  STG.E.64 desc[UR6][R2.64], R8 ;  /* 0x0000000802007986 */ /* 0x0085d8000c101b06 */
[----:B------:R-:W-:Y:S05]  /*43f0*/  @P0 BRA `(.L_x_88) ;  /* 0xfffffffc00e00947 */ /* 0x000fea000383ffff */
[----:B------:R-:W-:Y:S05]  /*4400*/  EXIT ;  /* 0x000000000000794d */ /* 0x000fea0003800000 */
.L_x_89:
        /* <DEDUP_REMOVED lines=15> */
.L_x_91:


//--------------------- .nv.shared._Z11knnPunisherP6float2Piiiii --------------------------
	.section	.nv.shared._Z11knnPunisherP6float2Piiiii,"aw",@nobits
	.sectionflags	@""
	.align	16
	.zero		1024


//--------------------- .nv.shared.reserved.0     --------------------------
	.section	.nv.shared.reserved.0,"aw",@nobits
	.weak		__nv_reservedSMEM_offset_0_alias
	.size		__nv_reservedSMEM_offset_0_alias, 0, 64
	.other		__nv_reservedSMEM_offset_0_alias,@"STO_CUDA_RESERVED_SHARED STV_DEFAULT"
__nv_reservedSMEM_offset_0_alias:
	.zero		0
	.zero		64


//--------------------- .nv.shared._Z3knnPfP6float2iiiiPii --------------------------
	.section	.nv.shared._Z3knnPfP6float2iiiiPii,"aw",@nobits
	.sectionflags	@""
	.align	16
	.zero		1024


//--------------------- .nv.constant0._Z11knnPunisherP6float2Piiiii --------------------------
	.section	.nv.constant0._Z11knnPunisherP6float2Piiiii,"a",@progbits
	.sectionflags	@""
	.align	4
.nv.constant0._Z11knnPunisherP6float2Piiiii:
	.zero		928


//--------------------- .nv.constant0._Z3knnPfP6float2iiiiPii --------------------------
	.section	.nv.constant0._Z3knnPfP6float2iiiiPii,"a",@progbits
	.sectionflags	@""
	.align	4
.nv.constant0._Z3knnPfP6float2iiiiPii:
	.zero		940


//--------------------- SYMBOLS --------------------------

	.type		.nv.reservedSmem.offset0,@object
	.size		.nv.reservedSmem.offset0,0x4
	.type		.nv.reservedSmem.cap,@object
	.size		.nv.reservedSmem.cap,0x4
